//
// Generated by NVIDIA NVVM Compiler
//
// Compiler Build ID: CL-36424714
// Cuda compilation tools, release 13.0, V13.0.88
// Based on NVVM 20.0.0
//

.version 9.0
.target sm_100
.address_size 64

	// .globl	_Z6subAvgPiii
.func  (.param .b64 func_retval0) __internal_accurate_pow
(
	.param .b64 __internal_accurate_pow_param_0
)
;

.visible .entry _Z6subAvgPiii(
	.param .u64 .ptr .align 1 _Z6subAvgPiii_param_0,
	.param .u32 _Z6subAvgPiii_param_1,
	.param .u32 _Z6subAvgPiii_param_2
)
{
	.reg .pred 	%p<8>;
	.reg .b32 	%r<18>;
	.reg .b64 	%rd<5>;
	.reg .b64 	%fd<13>;

	ld.param.u64 	%rd2, [_Z6subAvgPiii_param_0];
	ld.param.u32 	%r7, [_Z6subAvgPiii_param_1];
	ld.param.u32 	%r6, [_Z6subAvgPiii_param_2];
	mov.u32 	%r8, %ntid.x;
	mov.u32 	%r9, %ctaid.x;
	mov.u32 	%r10, %tid.x;
	mad.lo.s32 	%r1, %r8, %r9, %r10;
	setp.ge.s32 	%p1, %r1, %r7;
	@%p1 bra 	$L__BB0_4;
	cvta.to.global.u64 	%rd3, %rd2;
	mul.wide.s32 	%rd4, %r1, 4;
	add.s64 	%rd1, %rd3, %rd4;
	ld.global.u32 	%r11, [%rd1];
	sub.s32 	%r2, %r11, %r6;
	cvt.rn.f64.s32 	%fd4, %r2;
	{
	.reg .b32 %temp; 
	mov.b64 	{%temp, %r3}, %fd4;
	}
	mov.f64 	%fd5, 0d4000000000000000;
	{
	.reg .b32 %temp; 
	mov.b64 	{%temp, %r12}, %fd5;
	}
	and.b32  	%r5, %r12, 2146435072;
	setp.eq.s32 	%p2, %r5, 1062207488;
	abs.f64 	%fd6, %fd4;
	{ // callseq 0, 0
	.param .b64 param0;
	st.param.f64 	[param0], %fd6;
	.param .b64 retval0;
	call.uni (retval0), 
	__internal_accurate_pow, 
	(
	param0
	);
	ld.param.f64 	%fd7, [retval0];
	} // callseq 0
	setp.lt.s32 	%p3, %r3, 0;
	neg.f64 	%fd9, %fd7;
	selp.f64 	%fd10, %fd9, %fd7, %p2;
	selp.f64 	%fd12, %fd10, %fd7, %p3;
	setp.ne.s32 	%p4, %r2, 0;
	@%p4 bra 	$L__BB0_3;
	setp.eq.s32 	%p5, %r5, 1062207488;
	selp.b32 	%r13, %r3, 0, %p5;
	setp.lt.s32 	%p6, %r12, 0;
	or.b32  	%r14, %r13, 2146435072;
	selp.b32 	%r15, %r14, %r13, %p6;
	mov.b32 	%r16, 0;
	mov.b64 	%fd12, {%r16, %r15};
$L__BB0_3:
	setp.eq.s32 	%p7, %r2, 1;
	selp.f64 	%fd11, 0d3FF0000000000000, %fd12, %p7;
	cvt.rzi.s32.f64 	%r17, %fd11;
	st.global.u32 	[%rd1], %r17;
$L__BB0_4:
	ret;

}
	// .globl	_Z3maxPii
.visible .entry _Z3maxPii(
	.param .u64 .ptr .align 1 _Z3maxPii_param_0,
	.param .u32 _Z3maxPii_param_1
)
{
	.reg .pred 	%p<33>;
	.reg .b32 	%r<91>;
	.reg .b64 	%rd<25>;

	ld.param.u64 	%rd13, [_Z3maxPii_param_0];
	ld.param.u32 	%r26, [_Z3maxPii_param_1];
	cvta.to.global.u64 	%rd1, %rd13;
	mov.u32 	%r27, %ntid.x;
	mov.u32 	%r28, %ctaid.x;
	mov.u32 	%r1, %tid.x;
	mul.lo.s32 	%r2, %r27, %r28;
	add.s32 	%r29, %r1, %r2;
	shl.b32 	%r3, %r29, 1;
	or.b32  	%r31, %r3, 1;
	max.s32 	%r32, %r3, %r31;
	setp.ge.s32 	%p1, %r32, %r26;
	@%p1 bra 	$L__BB1_3;
	mul.wide.s32 	%rd14, %r3, 4;
	add.s64 	%rd2, %rd1, %rd14;
	ld.global.u32 	%r4, [%rd2+4];
	ld.global.u32 	%r33, [%rd2];
	setp.le.s32 	%p2, %r4, %r33;
	@%p2 bra 	$L__BB1_3;
	st.global.u32 	[%rd2], %r4;
$L__BB1_3:
	bar.sync 	0;
	setp.gt.u32 	%p3, %r1, 511;
	@%p3 bra 	$L__BB1_7;
	shl.b32 	%r35, %r1, 2;
	shl.b32 	%r36, %r2, 1;
	add.s32 	%r5, %r35, %r36;
	add.s32 	%r37, %r5, 2;
	max.s32 	%r38, %r5, %r37;
	setp.ge.s32 	%p4, %r38, %r26;
	@%p4 bra 	$L__BB1_7;
	mul.wide.s32 	%rd15, %r5, 4;
	add.s64 	%rd3, %rd1, %rd15;
	ld.global.u32 	%r6, [%rd3+8];
	ld.global.u32 	%r39, [%rd3];
	setp.le.s32 	%p5, %r6, %r39;
	@%p5 bra 	$L__BB1_7;
	st.global.u32 	[%rd3], %r6;
$L__BB1_7:
	bar.sync 	0;
	setp.gt.u32 	%p6, %r1, 255;
	@%p6 bra 	$L__BB1_11;
	shl.b32 	%r41, %r1, 3;
	shl.b32 	%r42, %r2, 1;
	add.s32 	%r7, %r41, %r42;
	add.s32 	%r43, %r7, 4;
	max.s32 	%r44, %r7, %r43;
	setp.ge.s32 	%p7, %r44, %r26;
	@%p7 bra 	$L__BB1_11;
	mul.wide.s32 	%rd16, %r7, 4;
	add.s64 	%rd4, %rd1, %rd16;
	ld.global.u32 	%r8, [%rd4+16];
	ld.global.u32 	%r45, [%rd4];
	setp.le.s32 	%p8, %r8, %r45;
	@%p8 bra 	$L__BB1_11;
	st.global.u32 	[%rd4], %r8;
$L__BB1_11:
	bar.sync 	0;
	setp.gt.u32 	%p9, %r1, 127;
	@%p9 bra 	$L__BB1_15;
	shl.b32 	%r47, %r1, 4;
	shl.b32 	%r48, %r2, 1;
	add.s32 	%r9, %r47, %r48;
	add.s32 	%r49, %r9, 8;
	max.s32 	%r50, %r9, %r49;
	setp.ge.s32 	%p10, %r50, %r26;
	@%p10 bra 	$L__BB1_15;
	mul.wide.s32 	%rd17, %r9, 4;
	add.s64 	%rd5, %rd1, %rd17;
	ld.global.u32 	%r10, [%rd5+32];
	ld.global.u32 	%r51, [%rd5];
	setp.le.s32 	%p11, %r10, %r51;
	@%p11 bra 	$L__BB1_15;
	st.global.u32 	[%rd5], %r10;
$L__BB1_15:
	bar.sync 	0;
	setp.gt.u32 	%p12, %r1, 63;
	@%p12 bra 	$L__BB1_19;
	shl.b32 	%r53, %r1, 5;
	shl.b32 	%r54, %r2, 1;
	add.s32 	%r11, %r53, %r54;
	add.s32 	%r55, %r11, 16;
	max.s32 	%r56, %r11, %r55;
	setp.ge.s32 	%p13, %r56, %r26;
	@%p13 bra 	$L__BB1_19;
	mul.wide.s32 	%rd18, %r11, 4;
	add.s64 	%rd6, %rd1, %rd18;
	ld.global.u32 	%r12, [%rd6+64];
	ld.global.u32 	%r57, [%rd6];
	setp.le.s32 	%p14, %r12, %r57;
	@%p14 bra 	$L__BB1_19;
	st.global.u32 	[%rd6], %r12;
$L__BB1_19:
	bar.sync 	0;
	setp.gt.u32 	%p15, %r1, 31;
	@%p15 bra 	$L__BB1_23;
	shl.b32 	%r59, %r1, 6;
	shl.b32 	%r60, %r2, 1;
	add.s32 	%r13, %r59, %r60;
	add.s32 	%r61, %r13, 32;
	max.s32 	%r62, %r13, %r61;
	setp.ge.s32 	%p16, %r62, %r26;
	@%p16 bra 	$L__BB1_23;
	mul.wide.s32 	%rd19, %r13, 4;
	add.s64 	%rd7, %rd1, %rd19;
	ld.global.u32 	%r14, [%rd7+128];
	ld.global.u32 	%r63, [%rd7];
	setp.le.s32 	%p17, %r14, %r63;
	@%p17 bra 	$L__BB1_23;
	st.global.u32 	[%rd7], %r14;
$L__BB1_23:
	bar.sync 	0;
	setp.gt.u32 	%p18, %r1, 15;
	@%p18 bra 	$L__BB1_27;
	shl.b32 	%r65, %r1, 7;
	shl.b32 	%r66, %r2, 1;
	add.s32 	%r15, %r65, %r66;
	add.s32 	%r67, %r15, 64;
	max.s32 	%r68, %r15, %r67;
	setp.ge.s32 	%p19, %r68, %r26;
	@%p19 bra 	$L__BB1_27;
	mul.wide.s32 	%rd20, %r15, 4;
	add.s64 	%rd8, %rd1, %rd20;
	ld.global.u32 	%r16, [%rd8+256];
	ld.global.u32 	%r69, [%rd8];
	setp.le.s32 	%p20, %r16, %r69;
	@%p20 bra 	$L__BB1_27;
	st.global.u32 	[%rd8], %r16;
$L__BB1_27:
	bar.sync 	0;
	setp.gt.u32 	%p21, %r1, 7;
	@%p21 bra 	$L__BB1_31;
	shl.b32 	%r71, %r1, 8;
	shl.b32 	%r72, %r2, 1;
	add.s32 	%r17, %r71, %r72;
	add.s32 	%r73, %r17, 128;
	max.s32 	%r74, %r17, %r73;
	setp.ge.s32 	%p22, %r74, %r26;
	@%p22 bra 	$L__BB1_31;
	mul.wide.s32 	%rd21, %r17, 4;
	add.s64 	%rd9, %rd1, %rd21;
	ld.global.u32 	%r18, [%rd9+512];
	ld.global.u32 	%r75, [%rd9];
	setp.le.s32 	%p23, %r18, %r75;
	@%p23 bra 	$L__BB1_31;
	st.global.u32 	[%rd9], %r18;
$L__BB1_31:
	bar.sync 	0;
	setp.gt.u32 	%p24, %r1, 3;
	@%p24 bra 	$L__BB1_35;
	shl.b32 	%r77, %r1, 9;
	shl.b32 	%r78, %r2, 1;
	add.s32 	%r19, %r77, %r78;
	add.s32 	%r79, %r19, 256;
	max.s32 	%r80, %r19, %r79;
	setp.ge.s32 	%p25, %r80, %r26;
	@%p25 bra 	$L__BB1_35;
	mul.wide.s32 	%rd22, %r19, 4;
	add.s64 	%rd10, %rd1, %rd22;
	ld.global.u32 	%r20, [%rd10+1024];
	ld.global.u32 	%r81, [%rd10];
	setp.le.s32 	%p26, %r20, %r81;
	@%p26 bra 	$L__BB1_35;
	st.global.u32 	[%rd10], %r20;
$L__BB1_35:
	bar.sync 	0;
	setp.gt.u32 	%p27, %r1, 1;
	@%p27 bra 	$L__BB1_39;
	shl.b32 	%r83, %r1, 10;
	shl.b32 	%r84, %r2, 1;
	add.s32 	%r21, %r83, %r84;
	add.s32 	%r85, %r21, 512;
	max.s32 	%r86, %r21, %r85;
	setp.ge.s32 	%p28, %r86, %r26;
	@%p28 bra 	$L__BB1_39;
	mul.wide.s32 	%rd23, %r21, 4;
	add.s64 	%rd11, %rd1, %rd23;
	ld.global.u32 	%r22, [%rd11+2048];
	ld.global.u32 	%r87, [%rd11];
	setp.le.s32 	%p29, %r22, %r87;
	@%p29 bra 	$L__BB1_39;
	st.global.u32 	[%rd11], %r22;
$L__BB1_39:
	bar.sync 	0;
	setp.ne.s32 	%p30, %r1, 0;
	@%p30 bra 	$L__BB1_43;
	shl.b32 	%r23, %r2, 1;
	add.s32 	%r88, %r23, 1024;
	max.s32 	%r89, %r23, %r88;
	setp.ge.s32 	%p31, %r89, %r26;
	@%p31 bra 	$L__BB1_43;
	mul.wide.s32 	%rd24, %r23, 4;
	add.s64 	%rd12, %rd1, %rd24;
	ld.global.u32 	%r24, [%rd12+4096];
	ld.global.u32 	%r90, [%rd12];
	setp.le.s32 	%p32, %r24, %r90;
	@%p32 bra 	$L__BB1_43;
	st.global.u32 	[%rd12], %r24;
$L__BB1_43:
	bar.sync 	0;
	ret;

}
	// .globl	_Z11maxFinalizePii
.visible .entry _Z11maxFinalizePii(
	.param .u64 .ptr .align 1 _Z11maxFinalizePii_param_0,
	.param .u32 _Z11maxFinalizePii_param_1
)
{
	.reg .pred 	%p<10>;
	.reg .b32 	%r<111>;
	.reg .b64 	%rd<16>;

	ld.param.u64 	%rd8, [_Z11maxFinalizePii_param_0];
	ld.param.u32 	%r33, [_Z11maxFinalizePii_param_1];
	cvta.to.global.u64 	%rd1, %rd8;
	ld.global.u32 	%r110, [%rd1];
	setp.lt.s32 	%p1, %r33, 2049;
	@%p1 bra 	$L__BB2_14;
	add.s32 	%r36, %r33, -2049;
	shr.u32 	%r37, %r36, 11;
	add.s32 	%r2, %r37, 1;
	and.b32  	%r3, %r2, 15;
	setp.lt.u32 	%p2, %r36, 30720;
	mov.b32 	%r103, 2048;
	@%p2 bra 	$L__BB2_5;
	and.b32  	%r39, %r2, 4194288;
	neg.s32 	%r96, %r39;
	add.s64 	%rd14, %rd1, 65536;
	mov.b32 	%r97, 0;
$L__BB2_3:
	.pragma "nounroll";
	ld.global.u32 	%r40, [%rd14+-57344];
	max.s32 	%r41, %r40, %r110;
	ld.global.u32 	%r42, [%rd14+-49152];
	max.s32 	%r43, %r42, %r41;
	ld.global.u32 	%r44, [%rd14+-40960];
	max.s32 	%r45, %r44, %r43;
	ld.global.u32 	%r46, [%rd14+-32768];
	max.s32 	%r47, %r46, %r45;
	ld.global.u32 	%r48, [%rd14+-24576];
	max.s32 	%r49, %r48, %r47;
	ld.global.u32 	%r50, [%rd14+-16384];
	max.s32 	%r51, %r50, %r49;
	ld.global.u32 	%r52, [%rd14+-8192];
	max.s32 	%r53, %r52, %r51;
	ld.global.u32 	%r54, [%rd14];
	max.s32 	%r55, %r54, %r53;
	ld.global.u32 	%r56, [%rd14+8192];
	max.s32 	%r57, %r56, %r55;
	ld.global.u32 	%r58, [%rd14+16384];
	max.s32 	%r59, %r58, %r57;
	ld.global.u32 	%r60, [%rd14+24576];
	max.s32 	%r61, %r60, %r59;
	ld.global.u32 	%r62, [%rd14+32768];
	max.s32 	%r63, %r62, %r61;
	ld.global.u32 	%r64, [%rd14+40960];
	max.s32 	%r65, %r64, %r63;
	ld.global.u32 	%r66, [%rd14+49152];
	max.s32 	%r67, %r66, %r65;
	ld.global.u32 	%r68, [%rd14+57344];
	max.s32 	%r69, %r68, %r67;
	ld.global.u32 	%r70, [%rd14+65536];
	max.s32 	%r110, %r70, %r69;
	add.s32 	%r97, %r97, 32768;
	add.s32 	%r96, %r96, 16;
	add.s64 	%rd14, %rd14, 131072;
	setp.ne.s32 	%p3, %r96, 0;
	@%p3 bra 	$L__BB2_3;
	add.s32 	%r103, %r97, 2048;
$L__BB2_5:
	setp.eq.s32 	%p4, %r3, 0;
	@%p4 bra 	$L__BB2_14;
	and.b32  	%r15, %r2, 7;
	setp.lt.u32 	%p5, %r3, 8;
	@%p5 bra 	$L__BB2_8;
	mul.wide.u32 	%rd9, %r103, 4;
	add.s64 	%rd10, %rd1, %rd9;
	ld.global.u32 	%r72, [%rd10];
	max.s32 	%r73, %r72, %r110;
	ld.global.u32 	%r74, [%rd10+8192];
	max.s32 	%r75, %r74, %r73;
	ld.global.u32 	%r76, [%rd10+16384];
	max.s32 	%r77, %r76, %r75;
	ld.global.u32 	%r78, [%rd10+24576];
	max.s32 	%r79, %r78, %r77;
	ld.global.u32 	%r80, [%rd10+32768];
	max.s32 	%r81, %r80, %r79;
	ld.global.u32 	%r82, [%rd10+40960];
	max.s32 	%r83, %r82, %r81;
	ld.global.u32 	%r84, [%rd10+49152];
	max.s32 	%r85, %r84, %r83;
	ld.global.u32 	%r86, [%rd10+57344];
	max.s32 	%r110, %r86, %r85;
	add.s32 	%r103, %r103, 16384;
$L__BB2_8:
	setp.eq.s32 	%p6, %r15, 0;
	@%p6 bra 	$L__BB2_14;
	and.b32  	%r21, %r2, 3;
	setp.lt.u32 	%p7, %r15, 4;
	@%p7 bra 	$L__BB2_11;
	mul.wide.u32 	%rd11, %r103, 4;
	add.s64 	%rd12, %rd1, %rd11;
	ld.global.u32 	%r88, [%rd12];
	max.s32 	%r89, %r88, %r110;
	ld.global.u32 	%r90, [%rd12+8192];
	max.s32 	%r91, %r90, %r89;
	ld.global.u32 	%r92, [%rd12+16384];
	max.s32 	%r93, %r92, %r91;
	ld.global.u32 	%r94, [%rd12+24576];
	max.s32 	%r110, %r94, %r93;
	add.s32 	%r103, %r103, 8192;
$L__BB2_11:
	setp.eq.s32 	%p8, %r21, 0;
	@%p8 bra 	$L__BB2_14;
	mul.wide.u32 	%rd13, %r103, 4;
	add.s64 	%rd15, %rd1, %rd13;
	neg.s32 	%r108, %r21;
$L__BB2_13:
	.pragma "nounroll";
	ld.global.u32 	%r95, [%rd15];
	max.s32 	%r110, %r95, %r110;
	add.s64 	%rd15, %rd15, 8192;
	add.s32 	%r108, %r108, 1;
	setp.ne.s32 	%p9, %r108, 0;
	@%p9 bra 	$L__BB2_13;
$L__BB2_14:
	st.global.u32 	[%rd1], %r110;
	ret;

}
	// .globl	_Z3minPii
.visible .entry _Z3minPii(
	.param .u64 .ptr .align 1 _Z3minPii_param_0,
	.param .u32 _Z3minPii_param_1
)
{
	.reg .pred 	%p<33>;
	.reg .b32 	%r<91>;
	.reg .b64 	%rd<25>;

	ld.param.u64 	%rd13, [_Z3minPii_param_0];
	ld.param.u32 	%r26, [_Z3minPii_param_1];
	cvta.to.global.u64 	%rd1, %rd13;
	mov.u32 	%r27, %ntid.x;
	mov.u32 	%r28, %ctaid.x;
	mov.u32 	%r1, %tid.x;
	mul.lo.s32 	%r2, %r27, %r28;
	add.s32 	%r29, %r1, %r2;
	shl.b32 	%r3, %r29, 1;
	or.b32  	%r31, %r3, 1;
	max.s32 	%r32, %r3, %r31;
	setp.ge.s32 	%p1, %r32, %r26;
	@%p1 bra 	$L__BB3_3;
	mul.wide.s32 	%rd14, %r3, 4;
	add.s64 	%rd2, %rd1, %rd14;
	ld.global.u32 	%r4, [%rd2+4];
	ld.global.u32 	%r33, [%rd2];
	setp.ge.s32 	%p2, %r4, %r33;
	@%p2 bra 	$L__BB3_3;
	st.global.u32 	[%rd2], %r4;
$L__BB3_3:
	bar.sync 	0;
	setp.gt.u32 	%p3, %r1, 511;
	@%p3 bra 	$L__BB3_7;
	shl.b32 	%r35, %r1, 2;
	shl.b32 	%r36, %r2, 1;
	add.s32 	%r5, %r35, %r36;
	add.s32 	%r37, %r5, 2;
	max.s32 	%r38, %r5, %r37;
	setp.ge.s32 	%p4, %r38, %r26;
	@%p4 bra 	$L__BB3_7;
	mul.wide.s32 	%rd15, %r5, 4;
	add.s64 	%rd3, %rd1, %rd15;
	ld.global.u32 	%r6, [%rd3+8];
	ld.global.u32 	%r39, [%rd3];
	setp.ge.s32 	%p5, %r6, %r39;
	@%p5 bra 	$L__BB3_7;
	st.global.u32 	[%rd3], %r6;
$L__BB3_7:
	bar.sync 	0;
	setp.gt.u32 	%p6, %r1, 255;
	@%p6 bra 	$L__BB3_11;
	shl.b32 	%r41, %r1, 3;
	shl.b32 	%r42, %r2, 1;
	add.s32 	%r7, %r41, %r42;
	add.s32 	%r43, %r7, 4;
	max.s32 	%r44, %r7, %r43;
	setp.ge.s32 	%p7, %r44, %r26;
	@%p7 bra 	$L__BB3_11;
	mul.wide.s32 	%rd16, %r7, 4;
	add.s64 	%rd4, %rd1, %rd16;
	ld.global.u32 	%r8, [%rd4+16];
	ld.global.u32 	%r45, [%rd4];
	setp.ge.s32 	%p8, %r8, %r45;
	@%p8 bra 	$L__BB3_11;
	st.global.u32 	[%rd4], %r8;
$L__BB3_11:
	bar.sync 	0;
	setp.gt.u32 	%p9, %r1, 127;
	@%p9 bra 	$L__BB3_15;
	shl.b32 	%r47, %r1, 4;
	shl.b32 	%r48, %r2, 1;
	add.s32 	%r9, %r47, %r48;
	add.s32 	%r49, %r9, 8;
	max.s32 	%r50, %r9, %r49;
	setp.ge.s32 	%p10, %r50, %r26;
	@%p10 bra 	$L__BB3_15;
	mul.wide.s32 	%rd17, %r9, 4;
	add.s64 	%rd5, %rd1, %rd17;
	ld.global.u32 	%r10, [%rd5+32];
	ld.global.u32 	%r51, [%rd5];
	setp.ge.s32 	%p11, %r10, %r51;
	@%p11 bra 	$L__BB3_15;
	st.global.u32 	[%rd5], %r10;
$L__BB3_15:
	bar.sync 	0;
	setp.gt.u32 	%p12, %r1, 63;
	@%p12 bra 	$L__BB3_19;
	shl.b32 	%r53, %r1, 5;
	shl.b32 	%r54, %r2, 1;
	add.s32 	%r11, %r53, %r54;
	add.s32 	%r55, %r11, 16;
	max.s32 	%r56, %r11, %r55;
	setp.ge.s32 	%p13, %r56, %r26;
	@%p13 bra 	$L__BB3_19;
	mul.wide.s32 	%rd18, %r11, 4;
	add.s64 	%rd6, %rd1, %rd18;
	ld.global.u32 	%r12, [%rd6+64];
	ld.global.u32 	%r57, [%rd6];
	setp.ge.s32 	%p14, %r12, %r57;
	@%p14 bra 	$L__BB3_19;
	st.global.u32 	[%rd6], %r12;
$L__BB3_19:
	bar.sync 	0;
	setp.gt.u32 	%p15, %r1, 31;
	@%p15 bra 	$L__BB3_23;
	shl.b32 	%r59, %r1, 6;
	shl.b32 	%r60, %r2, 1;
	add.s32 	%r13, %r59, %r60;
	add.s32 	%r61, %r13, 32;
	max.s32 	%r62, %r13, %r61;
	setp.ge.s32 	%p16, %r62, %r26;
	@%p16 bra 	$L__BB3_23;
	mul.wide.s32 	%rd19, %r13, 4;
	add.s64 	%rd7, %rd1, %rd19;
	ld.global.u32 	%r14, [%rd7+128];
	ld.global.u32 	%r63, [%rd7];
	setp.ge.s32 	%p17, %r14, %r63;
	@%p17 bra 	$L__BB3_23;
	st.global.u32 	[%rd7], %r14;
$L__BB3_23:
	bar.sync 	0;
	setp.gt.u32 	%p18, %r1, 15;
	@%p18 bra 	$L__BB3_27;
	shl.b32 	%r65, %r1, 7;
	shl.b32 	%r66, %r2, 1;
	add.s32 	%r15, %r65, %r66;
	add.s32 	%r67, %r15, 64;
	max.s32 	%r68, %r15, %r67;
	setp.ge.s32 	%p19, %r68, %r26;
	@%p19 bra 	$L__BB3_27;
	mul.wide.s32 	%rd20, %r15, 4;
	add.s64 	%rd8, %rd1, %rd20;
	ld.global.u32 	%r16, [%rd8+256];
	ld.global.u32 	%r69, [%rd8];
	setp.ge.s32 	%p20, %r16, %r69;
	@%p20 bra 	$L__BB3_27;
	st.global.u32 	[%rd8], %r16;
$L__BB3_27:
	bar.sync 	0;
	setp.gt.u32 	%p21, %r1, 7;
	@%p21 bra 	$L__BB3_31;
	shl.b32 	%r71, %r1, 8;
	shl.b32 	%r72, %r2, 1;
	add.s32 	%r17, %r71, %r72;
	add.s32 	%r73, %r17, 128;
	max.s32 	%r74, %r17, %r73;
	setp.ge.s32 	%p22, %r74, %r26;
	@%p22 bra 	$L__BB3_31;
	mul.wide.s32 	%rd21, %r17, 4;
	add.s64 	%rd9, %rd1, %rd21;
	ld.global.u32 	%r18, [%rd9+512];
	ld.global.u32 	%r75, [%rd9];
	setp.ge.s32 	%p23, %r18, %r75;
	@%p23 bra 	$L__BB3_31;
	st.global.u32 	[%rd9], %r18;
$L__BB3_31:
	bar.sync 	0;
	setp.gt.u32 	%p24, %r1, 3;
	@%p24 bra 	$L__BB3_35;
	shl.b32 	%r77, %r1, 9;
	shl.b32 	%r78, %r2, 1;
	add.s32 	%r19, %r77, %r78;
	add.s32 	%r79, %r19, 256;
	max.s32 	%r80, %r19, %r79;
	setp.ge.s32 	%p25, %r80, %r26;
	@%p25 bra 	$L__BB3_35;
	mul.wide.s32 	%rd22, %r19, 4;
	add.s64 	%rd10, %rd1, %rd22;
	ld.global.u32 	%r20, [%rd10+1024];
	ld.global.u32 	%r81, [%rd10];
	setp.ge.s32 	%p26, %r20, %r81;
	@%p26 bra 	$L__BB3_35;
	st.global.u32 	[%rd10], %r20;
$L__BB3_35:
	bar.sync 	0;
	setp.gt.u32 	%p27, %r1, 1;
	@%p27 bra 	$L__BB3_39;
	shl.b32 	%r83, %r1, 10;
	shl.b32 	%r84, %r2, 1;
	add.s32 	%r21, %r83, %r84;
	add.s32 	%r85, %r21, 512;
	max.s32 	%r86, %r21, %r85;
	setp.ge.s32 	%p28, %r86, %r26;
	@%p28 bra 	$L__BB3_39;
	mul.wide.s32 	%rd23, %r21, 4;
	add.s64 	%rd11, %rd1, %rd23;
	ld.global.u32 	%r22, [%rd11+2048];
	ld.global.u32 	%r87, [%rd11];
	setp.ge.s32 	%p29, %r22, %r87;
	@%p29 bra 	$L__BB3_39;
	st.global.u32 	[%rd11], %r22;
$L__BB3_39:
	bar.sync 	0;
	setp.ne.s32 	%p30, %r1, 0;
	@%p30 bra 	$L__BB3_43;
	shl.b32 	%r23, %r2, 1;
	add.s32 	%r88, %r23, 1024;
	max.s32 	%r89, %r23, %r88;
	setp.ge.s32 	%p31, %r89, %r26;
	@%p31 bra 	$L__BB3_43;
	mul.wide.s32 	%rd24, %r23, 4;
	add.s64 	%rd12, %rd1, %rd24;
	ld.global.u32 	%r24, [%rd12+4096];
	ld.global.u32 	%r90, [%rd12];
	setp.ge.s32 	%p32, %r24, %r90;
	@%p32 bra 	$L__BB3_43;
	st.global.u32 	[%rd12], %r24;
$L__BB3_43:
	bar.sync 	0;
	ret;

}
	// .globl	_Z11minFinalizePii
.visible .entry _Z11minFinalizePii(
	.param .u64 .ptr .align 1 _Z11minFinalizePii_param_0,
	.param .u32 _Z11minFinalizePii_param_1
)
{
	.reg .pred 	%p<10>;
	.reg .b32 	%r<111>;
	.reg .b64 	%rd<16>;

	ld.param.u64 	%rd8, [_Z11minFinalizePii_param_0];
	ld.param.u32 	%r33, [_Z11minFinalizePii_param_1];
	cvta.to.global.u64 	%rd1, %rd8;
	ld.global.u32 	%r110, [%rd1];
	setp.lt.s32 	%p1, %r33, 2049;
	@%p1 bra 	$L__BB4_14;
	add.s32 	%r36, %r33, -2049;
	shr.u32 	%r37, %r36, 11;
	add.s32 	%r2, %r37, 1;
	and.b32  	%r3, %r2, 15;
	setp.lt.u32 	%p2, %r36, 30720;
	mov.b32 	%r103, 2048;
	@%p2 bra 	$L__BB4_5;
	and.b32  	%r39, %r2, 4194288;
	neg.s32 	%r96, %r39;
	add.s64 	%rd14, %rd1, 65536;
	mov.b32 	%r97, 0;
$L__BB4_3:
	.pragma "nounroll";
	ld.global.u32 	%r40, [%rd14+-57344];
	min.s32 	%r41, %r40, %r110;
	ld.global.u32 	%r42, [%rd14+-49152];
	min.s32 	%r43, %r42, %r41;
	ld.global.u32 	%r44, [%rd14+-40960];
	min.s32 	%r45, %r44, %r43;
	ld.global.u32 	%r46, [%rd14+-32768];
	min.s32 	%r47, %r46, %r45;
	ld.global.u32 	%r48, [%rd14+-24576];
	min.s32 	%r49, %r48, %r47;
	ld.global.u32 	%r50, [%rd14+-16384];
	min.s32 	%r51, %r50, %r49;
	ld.global.u32 	%r52, [%rd14+-8192];
	min.s32 	%r53, %r52, %r51;
	ld.global.u32 	%r54, [%rd14];
	min.s32 	%r55, %r54, %r53;
	ld.global.u32 	%r56, [%rd14+8192];
	min.s32 	%r57, %r56, %r55;
	ld.global.u32 	%r58, [%rd14+16384];
	min.s32 	%r59, %r58, %r57;
	ld.global.u32 	%r60, [%rd14+24576];
	min.s32 	%r61, %r60, %r59;
	ld.global.u32 	%r62, [%rd14+32768];
	min.s32 	%r63, %r62, %r61;
	ld.global.u32 	%r64, [%rd14+40960];
	min.s32 	%r65, %r64, %r63;
	ld.global.u32 	%r66, [%rd14+49152];
	min.s32 	%r67, %r66, %r65;
	ld.global.u32 	%r68, [%rd14+57344];
	min.s32 	%r69, %r68, %r67;
	ld.global.u32 	%r70, [%rd14+65536];
	min.s32 	%r110, %r70, %r69;
	add.s32 	%r97, %r97, 32768;
	add.s32 	%r96, %r96, 16;
	add.s64 	%rd14, %rd14, 131072;
	setp.ne.s32 	%p3, %r96, 0;
	@%p3 bra 	$L__BB4_3;
	add.s32 	%r103, %r97, 2048;
$L__BB4_5:
	setp.eq.s32 	%p4, %r3, 0;
	@%p4 bra 	$L__BB4_14;
	and.b32  	%r15, %r2, 7;
	setp.lt.u32 	%p5, %r3, 8;
	@%p5 bra 	$L__BB4_8;
	mul.wide.u32 	%rd9, %r103, 4;
	add.s64 	%rd10, %rd1, %rd9;
	ld.global.u32 	%r72, [%rd10];
	min.s32 	%r73, %r72, %r110;
	ld.global.u32 	%r74, [%rd10+8192];
	min.s32 	%r75, %r74, %r73;
	ld.global.u32 	%r76, [%rd10+16384];
	min.s32 	%r77, %r76, %r75;
	ld.global.u32 	%r78, [%rd10+24576];
	min.s32 	%r79, %r78, %r77;
	ld.global.u32 	%r80, [%rd10+32768];
	min.s32 	%r81, %r80, %r79;
	ld.global.u32 	%r82, [%rd10+40960];
	min.s32 	%r83, %r82, %r81;
	ld.global.u32 	%r84, [%rd10+49152];
	min.s32 	%r85, %r84, %r83;
	ld.global.u32 	%r86, [%rd10+57344];
	min.s32 	%r110, %r86, %r85;
	add.s32 	%r103, %r103, 16384;
$L__BB4_8:
	setp.eq.s32 	%p6, %r15, 0;
	@%p6 bra 	$L__BB4_14;
	and.b32  	%r21, %r2, 3;
	setp.lt.u32 	%p7, %r15, 4;
	@%p7 bra 	$L__BB4_11;
	mul.wide.u32 	%rd11, %r103, 4;
	add.s64 	%rd12, %rd1, %rd11;
	ld.global.u32 	%r88, [%rd12];
	min.s32 	%r89, %r88, %r110;
	ld.global.u32 	%r90, [%rd12+8192];
	min.s32 	%r91, %r90, %r89;
	ld.global.u32 	%r92, [%rd12+16384];
	min.s32 	%r93, %r92, %r91;
	ld.global.u32 	%r94, [%rd12+24576];
	min.s32 	%r110, %r94, %r93;
	add.s32 	%r103, %r103, 8192;
$L__BB4_11:
	setp.eq.s32 	%p8, %r21, 0;
	@%p8 bra 	$L__BB4_14;
	mul.wide.u32 	%rd13, %r103, 4;
	add.s64 	%rd15, %rd1, %rd13;
	neg.s32 	%r108, %r21;
$L__BB4_13:
	.pragma "nounroll";
	ld.global.u32 	%r95, [%rd15];
	min.s32 	%r110, %r95, %r110;
	add.s64 	%rd15, %rd15, 8192;
	add.s32 	%r108, %r108, 1;
	setp.ne.s32 	%p9, %r108, 0;
	@%p9 bra 	$L__BB4_13;
$L__BB4_14:
	st.global.u32 	[%rd1], %r110;
	ret;

}
	// .globl	_Z3sumPii
.visible .entry _Z3sumPii(
	.param .u64 .ptr .align 1 _Z3sumPii_param_0,
	.param .u32 _Z3sumPii_param_1
)
{
	.reg .pred 	%p<22>;
	.reg .b32 	%r<102>;
	.reg .b64 	%rd<25>;

	ld.param.u64 	%rd2, [_Z3sumPii_param_0];
	ld.param.u32 	%r15, [_Z3sumPii_param_1];
	cvta.to.global.u64 	%rd1, %rd2;
	mov.u32 	%r16, %ntid.x;
	mov.u32 	%r17, %ctaid.x;
	mov.u32 	%r1, %tid.x;
	mul.lo.s32 	%r2, %r16, %r17;
	add.s32 	%r18, %r1, %r2;
	shl.b32 	%r3, %r18, 1;
	or.b32  	%r20, %r3, 1;
	max.s32 	%r21, %r3, %r20;
	setp.ge.s32 	%p1, %r21, %r15;
	@%p1 bra 	$L__BB5_2;
	mul.wide.s32 	%rd3, %r3, 4;
	add.s64 	%rd4, %rd1, %rd3;
	ld.global.u32 	%r22, [%rd4+4];
	ld.global.u32 	%r23, [%rd4];
	add.s32 	%r24, %r23, %r22;
	st.global.u32 	[%rd4], %r24;
$L__BB5_2:
	bar.sync 	0;
	setp.gt.u32 	%p2, %r1, 511;
	@%p2 bra 	$L__BB5_5;
	shl.b32 	%r26, %r1, 2;
	shl.b32 	%r27, %r2, 1;
	add.s32 	%r4, %r26, %r27;
	add.s32 	%r28, %r4, 2;
	max.s32 	%r29, %r4, %r28;
	setp.ge.s32 	%p3, %r29, %r15;
	@%p3 bra 	$L__BB5_5;
	mul.wide.s32 	%rd5, %r4, 4;
	add.s64 	%rd6, %rd1, %rd5;
	ld.global.u32 	%r30, [%rd6+8];
	ld.global.u32 	%r31, [%rd6];
	add.s32 	%r32, %r31, %r30;
	st.global.u32 	[%rd6], %r32;
$L__BB5_5:
	bar.sync 	0;
	setp.gt.u32 	%p4, %r1, 255;
	@%p4 bra 	$L__BB5_8;
	shl.b32 	%r34, %r1, 3;
	shl.b32 	%r35, %r2, 1;
	add.s32 	%r5, %r34, %r35;
	add.s32 	%r36, %r5, 4;
	max.s32 	%r37, %r5, %r36;
	setp.ge.s32 	%p5, %r37, %r15;
	@%p5 bra 	$L__BB5_8;
	mul.wide.s32 	%rd7, %r5, 4;
	add.s64 	%rd8, %rd1, %rd7;
	ld.global.u32 	%r38, [%rd8+16];
	ld.global.u32 	%r39, [%rd8];
	add.s32 	%r40, %r39, %r38;
	st.global.u32 	[%rd8], %r40;
$L__BB5_8:
	bar.sync 	0;
	setp.gt.u32 	%p6, %r1, 127;
	@%p6 bra 	$L__BB5_11;
	shl.b32 	%r42, %r1, 4;
	shl.b32 	%r43, %r2, 1;
	add.s32 	%r6, %r42, %r43;
	add.s32 	%r44, %r6, 8;
	max.s32 	%r45, %r6, %r44;
	setp.ge.s32 	%p7, %r45, %r15;
	@%p7 bra 	$L__BB5_11;
	mul.wide.s32 	%rd9, %r6, 4;
	add.s64 	%rd10, %rd1, %rd9;
	ld.global.u32 	%r46, [%rd10+32];
	ld.global.u32 	%r47, [%rd10];
	add.s32 	%r48, %r47, %r46;
	st.global.u32 	[%rd10], %r48;
$L__BB5_11:
	bar.sync 	0;
	setp.gt.u32 	%p8, %r1, 63;
	@%p8 bra 	$L__BB5_14;
	shl.b32 	%r50, %r1, 5;
	shl.b32 	%r51, %r2, 1;
	add.s32 	%r7, %r50, %r51;
	add.s32 	%r52, %r7, 16;
	max.s32 	%r53, %r7, %r52;
	setp.ge.s32 	%p9, %r53, %r15;
	@%p9 bra 	$L__BB5_14;
	mul.wide.s32 	%rd11, %r7, 4;
	add.s64 	%rd12, %rd1, %rd11;
	ld.global.u32 	%r54, [%rd12+64];
	ld.global.u32 	%r55, [%rd12];
	add.s32 	%r56, %r55, %r54;
	st.global.u32 	[%rd12], %r56;
$L__BB5_14:
	bar.sync 	0;
	setp.gt.u32 	%p10, %r1, 31;
	@%p10 bra 	$L__BB5_17;
	shl.b32 	%r58, %r1, 6;
	shl.b32 	%r59, %r2, 1;
	add.s32 	%r8, %r58, %r59;
	add.s32 	%r60, %r8, 32;
	max.s32 	%r61, %r8, %r60;
	setp.ge.s32 	%p11, %r61, %r15;
	@%p11 bra 	$L__BB5_17;
	mul.wide.s32 	%rd13, %r8, 4;
	add.s64 	%rd14, %rd1, %rd13;
	ld.global.u32 	%r62, [%rd14+128];
	ld.global.u32 	%r63, [%rd14];
	add.s32 	%r64, %r63, %r62;
	st.global.u32 	[%rd14], %r64;
$L__BB5_17:
	bar.sync 	0;
	setp.gt.u32 	%p12, %r1, 15;
	@%p12 bra 	$L__BB5_20;
	shl.b32 	%r66, %r1, 7;
	shl.b32 	%r67, %r2, 1;
	add.s32 	%r9, %r66, %r67;
	add.s32 	%r68, %r9, 64;
	max.s32 	%r69, %r9, %r68;
	setp.ge.s32 	%p13, %r69, %r15;
	@%p13 bra 	$L__BB5_20;
	mul.wide.s32 	%rd15, %r9, 4;
	add.s64 	%rd16, %rd1, %rd15;
	ld.global.u32 	%r70, [%rd16+256];
	ld.global.u32 	%r71, [%rd16];
	add.s32 	%r72, %r71, %r70;
	st.global.u32 	[%rd16], %r72;
$L__BB5_20:
	bar.sync 	0;
	setp.gt.u32 	%p14, %r1, 7;
	@%p14 bra 	$L__BB5_23;
	shl.b32 	%r74, %r1, 8;
	shl.b32 	%r75, %r2, 1;
	add.s32 	%r10, %r74, %r75;
	add.s32 	%r76, %r10, 128;
	max.s32 	%r77, %r10, %r76;
	setp.ge.s32 	%p15, %r77, %r15;
	@%p15 bra 	$L__BB5_23;
	mul.wide.s32 	%rd17, %r10, 4;
	add.s64 	%rd18, %rd1, %rd17;
	ld.global.u32 	%r78, [%rd18+512];
	ld.global.u32 	%r79, [%rd18];
	add.s32 	%r80, %r79, %r78;
	st.global.u32 	[%rd18], %r80;
$L__BB5_23:
	bar.sync 	0;
	setp.gt.u32 	%p16, %r1, 3;
	@%p16 bra 	$L__BB5_26;
	shl.b32 	%r82, %r1, 9;
	shl.b32 	%r83, %r2, 1;
	add.s32 	%r11, %r82, %r83;
	add.s32 	%r84, %r11, 256;
	max.s32 	%r85, %r11, %r84;
	setp.ge.s32 	%p17, %r85, %r15;
	@%p17 bra 	$L__BB5_26;
	mul.wide.s32 	%rd19, %r11, 4;
	add.s64 	%rd20, %rd1, %rd19;
	ld.global.u32 	%r86, [%rd20+1024];
	ld.global.u32 	%r87, [%rd20];
	add.s32 	%r88, %r87, %r86;
	st.global.u32 	[%rd20], %r88;
$L__BB5_26:
	bar.sync 	0;
	setp.gt.u32 	%p18, %r1, 1;
	@%p18 bra 	$L__BB5_29;
	shl.b32 	%r90, %r1, 10;
	shl.b32 	%r91, %r2, 1;
	add.s32 	%r12, %r90, %r91;
	add.s32 	%r92, %r12, 512;
	max.s32 	%r93, %r12, %r92;
	setp.ge.s32 	%p19, %r93, %r15;
	@%p19 bra 	$L__BB5_29;
	mul.wide.s32 	%rd21, %r12, 4;
	add.s64 	%rd22, %rd1, %rd21;
	ld.global.u32 	%r94, [%rd22+2048];
	ld.global.u32 	%r95, [%rd22];
	add.s32 	%r96, %r95, %r94;
	st.global.u32 	[%rd22], %r96;
$L__BB5_29:
	bar.sync 	0;
	setp.ne.s32 	%p20, %r1, 0;
	@%p20 bra 	$L__BB5_32;
	shl.b32 	%r13, %r2, 1;
	add.s32 	%r97, %r13, 1024;
	max.s32 	%r98, %r13, %r97;
	setp.ge.s32 	%p21, %r98, %r15;
	@%p21 bra 	$L__BB5_32;
	mul.wide.s32 	%rd23, %r13, 4;
	add.s64 	%rd24, %rd1, %rd23;
	ld.global.u32 	%r99, [%rd24+4096];
	ld.global.u32 	%r100, [%rd24];
	add.s32 	%r101, %r100, %r99;
	st.global.u32 	[%rd24], %r101;
$L__BB5_32:
	bar.sync 	0;
	ret;

}
	// .globl	_Z4sum2Pii
.visible .entry _Z4sum2Pii(
	.param .u64 .ptr .align 1 _Z4sum2Pii_param_0,
	.param .u32 _Z4sum2Pii_param_1
)
{
	.reg .pred 	%p<22>;
	.reg .b32 	%r<102>;
	.reg .b64 	%rd<25>;

	ld.param.u64 	%rd2, [_Z4sum2Pii_param_0];
	ld.param.u32 	%r15, [_Z4sum2Pii_param_1];
	cvta.to.global.u64 	%rd1, %rd2;
	mov.u32 	%r16, %ntid.x;
	mov.u32 	%r17, %ctaid.x;
	mov.u32 	%r1, %tid.x;
	mul.lo.s32 	%r2, %r16, %r17;
	add.s32 	%r18, %r1, %r2;
	shl.b32 	%r3, %r18, 1;
	or.b32  	%r20, %r3, 1;
	max.s32 	%r21, %r3, %r20;
	setp.ge.s32 	%p1, %r21, %r15;
	@%p1 bra 	$L__BB6_2;
	mul.wide.s32 	%rd3, %r3, 4;
	add.s64 	%rd4, %rd1, %rd3;
	ld.global.u32 	%r22, [%rd4+4];
	ld.global.u32 	%r23, [%rd4];
	add.s32 	%r24, %r23, %r22;
	st.global.u32 	[%rd4], %r24;
$L__BB6_2:
	bar.sync 	0;
	setp.gt.u32 	%p2, %r1, 511;
	@%p2 bra 	$L__BB6_5;
	shl.b32 	%r26, %r1, 2;
	shl.b32 	%r27, %r2, 1;
	add.s32 	%r4, %r26, %r27;
	add.s32 	%r28, %r4, 2;
	max.s32 	%r29, %r4, %r28;
	setp.ge.s32 	%p3, %r29, %r15;
	@%p3 bra 	$L__BB6_5;
	mul.wide.s32 	%rd5, %r4, 4;
	add.s64 	%rd6, %rd1, %rd5;
	ld.global.u32 	%r30, [%rd6+8];
	ld.global.u32 	%r31, [%rd6];
	add.s32 	%r32, %r31, %r30;
	st.global.u32 	[%rd6], %r32;
$L__BB6_5:
	bar.sync 	0;
	setp.gt.u32 	%p4, %r1, 255;
	@%p4 bra 	$L__BB6_8;
	shl.b32 	%r34, %r1, 3;
	shl.b32 	%r35, %r2, 1;
	add.s32 	%r5, %r34, %r35;
	add.s32 	%r36, %r5, 4;
	max.s32 	%r37, %r5, %r36;
	setp.ge.s32 	%p5, %r37, %r15;
	@%p5 bra 	$L__BB6_8;
	mul.wide.s32 	%rd7, %r5, 4;
	add.s64 	%rd8, %rd1, %rd7;
	ld.global.u32 	%r38, [%rd8+16];
	ld.global.u32 	%r39, [%rd8];
	add.s32 	%r40, %r39, %r38;
	st.global.u32 	[%rd8], %r40;
$L__BB6_8:
	bar.sync 	0;
	setp.gt.u32 	%p6, %r1, 127;
	@%p6 bra 	$L__BB6_11;
	shl.b32 	%r42, %r1, 4;
	shl.b32 	%r43, %r2, 1;
	add.s32 	%r6, %r42, %r43;
	add.s32 	%r44, %r6, 8;
	max.s32 	%r45, %r6, %r44;
	setp.ge.s32 	%p7, %r45, %r15;
	@%p7 bra 	$L__BB6_11;
	mul.wide.s32 	%rd9, %r6, 4;
	add.s64 	%rd10, %rd1, %rd9;
	ld.global.u32 	%r46, [%rd10+32];
	ld.global.u32 	%r47, [%rd10];
	add.s32 	%r48, %r47, %r46;
	st.global.u32 	[%rd10], %r48;
$L__BB6_11:
	bar.sync 	0;
	setp.gt.u32 	%p8, %r1, 63;
	@%p8 bra 	$L__BB6_14;
	shl.b32 	%r50, %r1, 5;
	shl.b32 	%r51, %r2, 1;
	add.s32 	%r7, %r50, %r51;
	add.s32 	%r52, %r7, 16;
	max.s32 	%r53, %r7, %r52;
	setp.ge.s32 	%p9, %r53, %r15;
	@%p9 bra 	$L__BB6_14;
	mul.wide.s32 	%rd11, %r7, 4;
	add.s64 	%rd12, %rd1, %rd11;
	ld.global.u32 	%r54, [%rd12+64];
	ld.global.u32 	%r55, [%rd12];
	add.s32 	%r56, %r55, %r54;
	st.global.u32 	[%rd12], %r56;
$L__BB6_14:
	bar.sync 	0;
	setp.gt.u32 	%p10, %r1, 31;
	@%p10 bra 	$L__BB6_17;
	shl.b32 	%r58, %r1, 6;
	shl.b32 	%r59, %r2, 1;
	add.s32 	%r8, %r58, %r59;
	add.s32 	%r60, %r8, 32;
	max.s32 	%r61, %r8, %r60;
	setp.ge.s32 	%p11, %r61, %r15;
	@%p11 bra 	$L__BB6_17;
	mul.wide.s32 	%rd13, %r8, 4;
	add.s64 	%rd14, %rd1, %rd13;
	ld.global.u32 	%r62, [%rd14+128];
	ld.global.u32 	%r63, [%rd14];
	add.s32 	%r64, %r63, %r62;
	st.global.u32 	[%rd14], %r64;
$L__BB6_17:
	bar.sync 	0;
	setp.gt.u32 	%p12, %r1, 15;
	@%p12 bra 	$L__BB6_20;
	shl.b32 	%r66, %r1, 7;
	shl.b32 	%r67, %r2, 1;
	add.s32 	%r9, %r66, %r67;
	add.s32 	%r68, %r9, 64;
	max.s32 	%r69, %r9, %r68;
	setp.ge.s32 	%p13, %r69, %r15;
	@%p13 bra 	$L__BB6_20;
	mul.wide.s32 	%rd15, %r9, 4;
	add.s64 	%rd16, %rd1, %rd15;
	ld.global.u32 	%r70, [%rd16+256];
	ld.global.u32 	%r71, [%rd16];
	add.s32 	%r72, %r71, %r70;
	st.global.u32 	[%rd16], %r72;
$L__BB6_20:
	bar.sync 	0;
	setp.gt.u32 	%p14, %r1, 7;
	@%p14 bra 	$L__BB6_23;
	shl.b32 	%r74, %r1, 8;
	shl.b32 	%r75, %r2, 1;
	add.s32 	%r10, %r74, %r75;
	add.s32 	%r76, %r10, 128;
	max.s32 	%r77, %r10, %r76;
	setp.ge.s32 	%p15, %r77, %r15;
	@%p15 bra 	$L__BB6_23;
	mul.wide.s32 	%rd17, %r10, 4;
	add.s64 	%rd18, %rd1, %rd17;
	ld.global.u32 	%r78, [%rd18+512];
	ld.global.u32 	%r79, [%rd18];
	add.s32 	%r80, %r79, %r78;
	st.global.u32 	[%rd18], %r80;
$L__BB6_23:
	bar.sync 	0;
	setp.gt.u32 	%p16, %r1, 3;
	@%p16 bra 	$L__BB6_26;
	shl.b32 	%r82, %r1, 9;
	shl.b32 	%r83, %r2, 1;
	add.s32 	%r11, %r82, %r83;
	add.s32 	%r84, %r11, 256;
	max.s32 	%r85, %r11, %r84;
	setp.ge.s32 	%p17, %r85, %r15;
	@%p17 bra 	$L__BB6_26;
	mul.wide.s32 	%rd19, %r11, 4;
	add.s64 	%rd20, %rd1, %rd19;
	ld.global.u32 	%r86, [%rd20+1024];
	ld.global.u32 	%r87, [%rd20];
	add.s32 	%r88, %r87, %r86;
	st.global.u32 	[%rd20], %r88;
$L__BB6_26:
	bar.sync 	0;
	setp.gt.u32 	%p18, %r1, 1;
	@%p18 bra 	$L__BB6_29;
	shl.b32 	%r90, %r1, 10;
	shl.b32 	%r91, %r2, 1;
	add.s32 	%r12, %r90, %r91;
	add.s32 	%r92, %r12, 512;
	max.s32 	%r93, %r12, %r92;
	setp.ge.s32 	%p19, %r93, %r15;
	@%p19 bra 	$L__BB6_29;
	mul.wide.s32 	%rd21, %r12, 4;
	add.s64 	%rd22, %rd1, %rd21;
	ld.global.u32 	%r94, [%rd22+2048];
	ld.global.u32 	%r95, [%rd22];
	add.s32 	%r96, %r95, %r94;
	st.global.u32 	[%rd22], %r96;
$L__BB6_29:
	bar.sync 	0;
	setp.ne.s32 	%p20, %r1, 0;
	@%p20 bra 	$L__BB6_32;
	shl.b32 	%r13, %r2, 1;
	add.s32 	%r97, %r13, 1024;
	max.s32 	%r98, %r13, %r97;
	setp.ge.s32 	%p21, %r98, %r15;
	@%p21 bra 	$L__BB6_32;
	mul.wide.s32 	%rd23, %r13, 4;
	add.s64 	%rd24, %rd1, %rd23;
	ld.global.u32 	%r99, [%rd24+4096];
	ld.global.u32 	%r100, [%rd24];
	add.s32 	%r101, %r100, %r99;
	st.global.u32 	[%rd24], %r101;
$L__BB6_32:
	bar.sync 	0;
	ret;

}
	// .globl	_Z5sumUpPii
.visible .entry _Z5sumUpPii(
	.param .u64 .ptr .align 1 _Z5sumUpPii_param_0,
	.param .u32 _Z5sumUpPii_param_1
)
{
	.reg .pred 	%p<10>;
	.reg .b32 	%r<111>;
	.reg .b64 	%rd<16>;

	ld.param.u64 	%rd8, [_Z5sumUpPii_param_0];
	ld.param.u32 	%r33, [_Z5sumUpPii_param_1];
	cvta.to.global.u64 	%rd1, %rd8;
	setp.lt.s32 	%p1, %r33, 2049;
	@%p1 bra 	$L__BB7_15;
	ld.global.u32 	%r110, [%rd1];
	add.s32 	%r36, %r33, -2049;
	shr.u32 	%r37, %r36, 11;
	add.s32 	%r2, %r37, 1;
	and.b32  	%r3, %r2, 15;
	setp.lt.u32 	%p2, %r36, 30720;
	mov.b32 	%r104, 2048;
	@%p2 bra 	$L__BB7_5;
	and.b32  	%r39, %r2, 4194288;
	neg.s32 	%r96, %r39;
	add.s64 	%rd14, %rd1, 65536;
	mov.b32 	%r97, 0;
$L__BB7_3:
	.pragma "nounroll";
	ld.global.u32 	%r40, [%rd14+-57344];
	add.s32 	%r41, %r110, %r40;
	ld.global.u32 	%r42, [%rd14+-49152];
	add.s32 	%r43, %r41, %r42;
	ld.global.u32 	%r44, [%rd14+-40960];
	add.s32 	%r45, %r43, %r44;
	ld.global.u32 	%r46, [%rd14+-32768];
	add.s32 	%r47, %r45, %r46;
	ld.global.u32 	%r48, [%rd14+-24576];
	add.s32 	%r49, %r47, %r48;
	ld.global.u32 	%r50, [%rd14+-16384];
	add.s32 	%r51, %r49, %r50;
	ld.global.u32 	%r52, [%rd14+-8192];
	add.s32 	%r53, %r51, %r52;
	ld.global.u32 	%r54, [%rd14];
	add.s32 	%r55, %r53, %r54;
	ld.global.u32 	%r56, [%rd14+8192];
	add.s32 	%r57, %r55, %r56;
	ld.global.u32 	%r58, [%rd14+16384];
	add.s32 	%r59, %r57, %r58;
	ld.global.u32 	%r60, [%rd14+24576];
	add.s32 	%r61, %r59, %r60;
	ld.global.u32 	%r62, [%rd14+32768];
	add.s32 	%r63, %r61, %r62;
	ld.global.u32 	%r64, [%rd14+40960];
	add.s32 	%r65, %r63, %r64;
	ld.global.u32 	%r66, [%rd14+49152];
	add.s32 	%r67, %r65, %r66;
	ld.global.u32 	%r68, [%rd14+57344];
	add.s32 	%r69, %r67, %r68;
	ld.global.u32 	%r70, [%rd14+65536];
	add.s32 	%r110, %r69, %r70;
	add.s32 	%r97, %r97, 32768;
	add.s32 	%r96, %r96, 16;
	add.s64 	%rd14, %rd14, 131072;
	setp.ne.s32 	%p3, %r96, 0;
	@%p3 bra 	$L__BB7_3;
	add.s32 	%r104, %r97, 2048;
$L__BB7_5:
	setp.eq.s32 	%p4, %r3, 0;
	@%p4 bra 	$L__BB7_14;
	and.b32  	%r15, %r2, 7;
	setp.lt.u32 	%p5, %r3, 8;
	@%p5 bra 	$L__BB7_8;
	mul.wide.u32 	%rd9, %r104, 4;
	add.s64 	%rd10, %rd1, %rd9;
	ld.global.u32 	%r72, [%rd10];
	add.s32 	%r73, %r110, %r72;
	ld.global.u32 	%r74, [%rd10+8192];
	add.s32 	%r75, %r73, %r74;
	ld.global.u32 	%r76, [%rd10+16384];
	add.s32 	%r77, %r75, %r76;
	ld.global.u32 	%r78, [%rd10+24576];
	add.s32 	%r79, %r77, %r78;
	ld.global.u32 	%r80, [%rd10+32768];
	add.s32 	%r81, %r79, %r80;
	ld.global.u32 	%r82, [%rd10+40960];
	add.s32 	%r83, %r81, %r82;
	ld.global.u32 	%r84, [%rd10+49152];
	add.s32 	%r85, %r83, %r84;
	ld.global.u32 	%r86, [%rd10+57344];
	add.s32 	%r110, %r85, %r86;
	add.s32 	%r104, %r104, 16384;
$L__BB7_8:
	setp.eq.s32 	%p6, %r15, 0;
	@%p6 bra 	$L__BB7_14;
	and.b32  	%r21, %r2, 3;
	setp.lt.u32 	%p7, %r15, 4;
	@%p7 bra 	$L__BB7_11;
	mul.wide.u32 	%rd11, %r104, 4;
	add.s64 	%rd12, %rd1, %rd11;
	ld.global.u32 	%r88, [%rd12];
	add.s32 	%r89, %r110, %r88;
	ld.global.u32 	%r90, [%rd12+8192];
	add.s32 	%r91, %r89, %r90;
	ld.global.u32 	%r92, [%rd12+16384];
	add.s32 	%r93, %r91, %r92;
	ld.global.u32 	%r94, [%rd12+24576];
	add.s32 	%r110, %r93, %r94;
	add.s32 	%r104, %r104, 8192;
$L__BB7_11:
	setp.eq.s32 	%p8, %r21, 0;
	@%p8 bra 	$L__BB7_14;
	mul.wide.u32 	%rd13, %r104, 4;
	add.s64 	%rd15, %rd1, %rd13;
	neg.s32 	%r108, %r21;
$L__BB7_13:
	.pragma "nounroll";
	ld.global.u32 	%r95, [%rd15];
	add.s32 	%r110, %r110, %r95;
	add.s64 	%rd15, %rd15, 8192;
	add.s32 	%r108, %r108, 1;
	setp.ne.s32 	%p9, %r108, 0;
	@%p9 bra 	$L__BB7_13;
$L__BB7_14:
	st.global.u32 	[%rd1], %r110;
$L__BB7_15:
	ret;

}
.func  (.param .b64 func_retval0) __internal_accurate_pow(
	.param .b64 __internal_accurate_pow_param_0
)
{
	.reg .pred 	%p<8>;
	.reg .b32 	%r<49>;
	.reg .b32 	%f<3>;
	.reg .b64 	%fd<109>;

	ld.param.f64 	%fd10, [__internal_accurate_pow_param_0];
	{
	.reg .b32 %temp; 
	mov.b64 	{%temp, %r46}, %fd10;
	}
	{
	.reg .b32 %temp; 
	mov.b64 	{%r45, %temp}, %fd10;
	}
	shr.u32 	%r47, %r46, 20;
	setp.gt.u32 	%p1, %r46, 1048575;
	@%p1 bra 	$L__BB8_2;
	mul.f64 	%fd11, %fd10, 0d4350000000000000;
	{
	.reg .b32 %temp; 
	mov.b64 	{%temp, %r46}, %fd11;
	}
	{
	.reg .b32 %temp; 
	mov.b64 	{%r45, %temp}, %fd11;
	}
	shr.u32 	%r16, %r46, 20;
	add.s32 	%r47, %r16, -54;
$L__BB8_2:
	add.s32 	%r48, %r47, -1023;
	and.b32  	%r17, %r46, -2146435073;
	or.b32  	%r18, %r17, 1072693248;
	mov.b64 	%fd107, {%r45, %r18};
	setp.lt.u32 	%p2, %r18, 1073127583;
	@%p2 bra 	$L__BB8_4;
	{
	.reg .b32 %temp; 
	mov.b64 	{%r19, %temp}, %fd107;
	}
	{
	.reg .b32 %temp; 
	mov.b64 	{%temp, %r20}, %fd107;
	}
	add.s32 	%r21, %r20, -1048576;
	mov.b64 	%fd107, {%r19, %r21};
	add.s32 	%r48, %r47, -1022;
$L__BB8_4:
	add.f64 	%fd12, %fd107, 0dBFF0000000000000;
	add.f64 	%fd13, %fd107, 0d3FF0000000000000;
	rcp.approx.ftz.f64 	%fd14, %fd13;
	neg.f64 	%fd15, %fd13;
	fma.rn.f64 	%fd16, %fd15, %fd14, 0d3FF0000000000000;
	fma.rn.f64 	%fd17, %fd16, %fd16, %fd16;
	fma.rn.f64 	%fd18, %fd17, %fd14, %fd14;
	mul.f64 	%fd19, %fd12, %fd18;
	fma.rn.f64 	%fd20, %fd12, %fd18, %fd19;
	mul.f64 	%fd21, %fd20, %fd20;
	fma.rn.f64 	%fd22, %fd21, 0d3EB0F5FF7D2CAFE2, 0d3ED0F5D241AD3B5A;
	fma.rn.f64 	%fd23, %fd22, %fd21, 0d3EF3B20A75488A3F;
	fma.rn.f64 	%fd24, %fd23, %fd21, 0d3F1745CDE4FAECD5;
	fma.rn.f64 	%fd25, %fd24, %fd21, 0d3F3C71C7258A578B;
	fma.rn.f64 	%fd26, %fd25, %fd21, 0d3F6249249242B910;
	fma.rn.f64 	%fd27, %fd26, %fd21, 0d3F89999999999DFB;
	sub.f64 	%fd28, %fd12, %fd20;
	add.f64 	%fd29, %fd28, %fd28;
	neg.f64 	%fd30, %fd20;
	fma.rn.f64 	%fd31, %fd30, %fd12, %fd29;
	mul.f64 	%fd32, %fd18, %fd31;
	fma.rn.f64 	%fd33, %fd21, %fd27, 0d3FB5555555555555;
	mov.f64 	%fd34, 0d3FB5555555555555;
	sub.f64 	%fd35, %fd34, %fd33;
	fma.rn.f64 	%fd36, %fd21, %fd27, %fd35;
	add.f64 	%fd37, %fd36, 0dBC46A4CB00B9E7B0;
	add.f64 	%fd38, %fd33, %fd37;
	sub.f64 	%fd39, %fd33, %fd38;
	add.f64 	%fd40, %fd37, %fd39;
	mul.rn.f64 	%fd41, %fd20, %fd20;
	neg.f64 	%fd42, %fd41;
	fma.rn.f64 	%fd43, %fd20, %fd20, %fd42;
	{
	.reg .b32 %temp; 
	mov.b64 	{%r22, %temp}, %fd32;
	}
	{
	.reg .b32 %temp; 
	mov.b64 	{%temp, %r23}, %fd32;
	}
	add.s32 	%r24, %r23, 1048576;
	mov.b64 	%fd44, {%r22, %r24};
	fma.rn.f64 	%fd45, %fd20, %fd44, %fd43;
	mul.rn.f64 	%fd46, %fd41, %fd20;
	neg.f64 	%fd47, %fd46;
	fma.rn.f64 	%fd48, %fd41, %fd20, %fd47;
	fma.rn.f64 	%fd49, %fd41, %fd32, %fd48;
	fma.rn.f64 	%fd50, %fd45, %fd20, %fd49;
	mul.rn.f64 	%fd51, %fd38, %fd46;
	neg.f64 	%fd52, %fd51;
	fma.rn.f64 	%fd53, %fd38, %fd46, %fd52;
	fma.rn.f64 	%fd54, %fd38, %fd50, %fd53;
	fma.rn.f64 	%fd55, %fd40, %fd46, %fd54;
	add.f64 	%fd56, %fd51, %fd55;
	sub.f64 	%fd57, %fd51, %fd56;
	add.f64 	%fd58, %fd55, %fd57;
	add.f64 	%fd59, %fd20, %fd56;
	sub.f64 	%fd60, %fd20, %fd59;
	add.f64 	%fd61, %fd56, %fd60;
	add.f64 	%fd62, %fd58, %fd61;
	add.f64 	%fd63, %fd32, %fd62;
	add.f64 	%fd64, %fd59, %fd63;
	sub.f64 	%fd65, %fd59, %fd64;
	add.f64 	%fd66, %fd63, %fd65;
	xor.b32  	%r25, %r48, -2147483648;
	mov.b32 	%r26, 1127219200;
	mov.b64 	%fd67, {%r25, %r26};
	mov.b32 	%r27, -2147483648;
	mov.b64 	%fd68, {%r27, %r26};
	sub.f64 	%fd69, %fd67, %fd68;
	fma.rn.f64 	%fd70, %fd69, 0d3FE62E42FEFA39EF, %fd64;
	fma.rn.f64 	%fd71, %fd69, 0dBFE62E42FEFA39EF, %fd70;
	sub.f64 	%fd72, %fd71, %fd64;
	sub.f64 	%fd73, %fd66, %fd72;
	fma.rn.f64 	%fd74, %fd69, 0d3C7ABC9E3B39803F, %fd73;
	add.f64 	%fd75, %fd70, %fd74;
	sub.f64 	%fd76, %fd70, %fd75;
	add.f64 	%fd77, %fd74, %fd76;
	mov.f64 	%fd78, 0d4000000000000000;
	{
	.reg .b32 %temp; 
	mov.b64 	{%temp, %r28}, %fd78;
	}
	{
	.reg .b32 %temp; 
	mov.b64 	{%r29, %temp}, %fd78;
	}
	shl.b32 	%r30, %r28, 1;
	setp.gt.u32 	%p3, %r30, -33554433;
	and.b32  	%r31, %r28, -15728641;
	selp.b32 	%r32, %r31, %r28, %p3;
	mov.b64 	%fd79, {%r29, %r32};
	mul.rn.f64 	%fd80, %fd75, %fd79;
	neg.f64 	%fd81, %fd80;
	fma.rn.f64 	%fd82, %fd75, %fd79, %fd81;
	fma.rn.f64 	%fd83, %fd77, %fd79, %fd82;
	add.f64 	%fd4, %fd80, %fd83;
	sub.f64 	%fd84, %fd80, %fd4;
	add.f64 	%fd5, %fd83, %fd84;
	fma.rn.f64 	%fd85, %fd4, 0d3FF71547652B82FE, 0d4338000000000000;
	{
	.reg .b32 %temp; 
	mov.b64 	{%r13, %temp}, %fd85;
	}
	mov.f64 	%fd86, 0dC338000000000000;
	add.rn.f64 	%fd87, %fd85, %fd86;
	fma.rn.f64 	%fd88, %fd87, 0dBFE62E42FEFA39EF, %fd4;
	fma.rn.f64 	%fd89, %fd87, 0dBC7ABC9E3B39803F, %fd88;
	fma.rn.f64 	%fd90, %fd89, 0d3E5ADE1569CE2BDF, 0d3E928AF3FCA213EA;
	fma.rn.f64 	%fd91, %fd90, %fd89, 0d3EC71DEE62401315;
	fma.rn.f64 	%fd92, %fd91, %fd89, 0d3EFA01997C89EB71;
	fma.rn.f64 	%fd93, %fd92, %fd89, 0d3F2A01A014761F65;
	fma.rn.f64 	%fd94, %fd93, %fd89, 0d3F56C16C1852B7AF;
	fma.rn.f64 	%fd95, %fd94, %fd89, 0d3F81111111122322;
	fma.rn.f64 	%fd96, %fd95, %fd89, 0d3FA55555555502A1;
	fma.rn.f64 	%fd97, %fd96, %fd89, 0d3FC5555555555511;
	fma.rn.f64 	%fd98, %fd97, %fd89, 0d3FE000000000000B;
	fma.rn.f64 	%fd99, %fd98, %fd89, 0d3FF0000000000000;
	fma.rn.f64 	%fd100, %fd99, %fd89, 0d3FF0000000000000;
	{
	.reg .b32 %temp; 
	mov.b64 	{%r14, %temp}, %fd100;
	}
	{
	.reg .b32 %temp; 
	mov.b64 	{%temp, %r15}, %fd100;
	}
	shl.b32 	%r33, %r13, 20;
	add.s32 	%r34, %r33, %r15;
	mov.b64 	%fd108, {%r14, %r34};
	{
	.reg .b32 %temp; 
	mov.b64 	{%temp, %r35}, %fd4;
	}
	mov.b32 	%f2, %r35;
	abs.f32 	%f1, %f2;
	setp.lt.f32 	%p4, %f1, 0f4086232B;
	@%p4 bra 	$L__BB8_7;
	setp.lt.f64 	%p5, %fd4, 0d0000000000000000;
	add.f64 	%fd101, %fd4, 0d7FF0000000000000;
	selp.f64 	%fd108, 0d0000000000000000, %fd101, %p5;
	setp.geu.f32 	%p6, %f1, 0f40874800;
	@%p6 bra 	$L__BB8_7;
	shr.u32 	%r36, %r13, 31;
	add.s32 	%r37, %r13, %r36;
	shr.s32 	%r38, %r37, 1;
	shl.b32 	%r39, %r38, 20;
	add.s32 	%r40, %r15, %r39;
	mov.b64 	%fd102, {%r14, %r40};
	sub.s32 	%r41, %r13, %r38;
	shl.b32 	%r42, %r41, 20;
	add.s32 	%r43, %r42, 1072693248;
	mov.b32 	%r44, 0;
	mov.b64 	%fd103, {%r44, %r43};
	mul.f64 	%fd108, %fd103, %fd102;
$L__BB8_7:
	abs.f64 	%fd104, %fd108;
	setp.eq.f64 	%p7, %fd104, 0d7FF0000000000000;
	fma.rn.f64 	%fd105, %fd108, %fd5, %fd108;
	selp.f64 	%fd106, %fd108, %fd105, %p7;
	st.param.f64 	[func_retval0], %fd106;
	ret;

}


// ===== COMPILED SASS (sm_100) =====

	.target	sm_100

	.elftype	@"ET_EXEC"


//--------------------- .note.nv.tkinfo           --------------------------
	.section	.note.nv.tkinfo,"",@"SHT_NOTE"
	.sectionflags	@"SHF_NOTE_NV_TKINFO"
	.tkinfo
        /*0018*/ 	.word	0x00000002
        /*0030*/ 	.string	""
        /*0030*/ 	.string	"ptxas"
        /*0030*/ 	.string	"Cuda compilation tools, release 13.0, V13.0.88"
        /*0030*/ 	.string	"Build cuda_13.0.r13.0/compiler.36424714_0"
        /*0030*/ 	.string	"-arch sm_100 -m 64 "



//--------------------- .note.nv.cuinfo           --------------------------
	.section	.note.nv.cuinfo,"",@"SHT_NOTE"
	.sectionflags	@"SHF_NOTE_NV_CUINFO"
        /*0018*/ 	.short	0x0002
        /*001a*/ 	.short	0x0064
        /*001c*/ 	.short	0x0082
	.zero		2


//--------------------- .nv.info                  --------------------------
	.section	.nv.info,"",@"SHT_CUDA_INFO"
	.align	4


	//----- nvinfo : EIATTR_REGCOUNT
	.align		4
        /*0000*/ 	.byte	0x04, 0x2f
        /*0002*/ 	.short	(.L_1 - .L_0)
	.align		4
.L_0:
        /*0004*/ 	.word	index@(_Z6subAvgPiii)
        /*0008*/ 	.word	0x0000001e


	//----- nvinfo : EIATTR_FRAME_SIZE
	.align		4
.L_1:
        /*000c*/ 	.byte	0x04, 0x11
        /*000e*/ 	.short	(.L_3 - .L_2)
	.align		4
.L_2:
        /*0010*/ 	.word	index@($_Z6subAvgPiii$__internal_accurate_pow)
        /*0014*/ 	.word	0x00000000


	//----- nvinfo : EIATTR_FRAME_SIZE
	.align		4
.L_3:
        /*0018*/ 	.byte	0x04, 0x11
        /*001a*/ 	.short	(.L_5 - .L_4)
	.align		4
.L_4:
        /*001c*/ 	.word	index@(_Z6subAvgPiii)
        /*0020*/ 	.word	0x00000000


	//----- nvinfo : EIATTR_REGCOUNT
	.align		4
.L_5:
        /*0024*/ 	.byte	0x04, 0x2f
        /*0026*/ 	.short	(.L_7 - .L_6)
	.align		4
.L_6:
        /*0028*/ 	.word	index@(_Z3maxPii)
        /*002c*/ 	.word	0x0000000a


	//----- nvinfo : EIATTR_FRAME_SIZE
	.align		4
.L_7:
        /*0030*/ 	.byte	0x04, 0x11
        /*0032*/ 	.short	(.L_9 - .L_8)
	.align		4
.L_8:
        /*0034*/ 	.word	index@(_Z3maxPii)
        /*0038*/ 	.word	0x00000000


	//----- nvinfo : EIATTR_REGCOUNT
	.align		4
.L_9:
        /*003c*/ 	.byte	0x04, 0x2f
        /*003e*/ 	.short	(.L_11 - .L_10)
	.align		4
.L_10:
        /*0040*/ 	.word	index@(_Z11maxFinalizePii)
        /*0044*/ 	.word	0x00000019


	//----- nvinfo : EIATTR_FRAME_SIZE
	.align		4
.L_11:
        /*0048*/ 	.byte	0x04, 0x11
        /*004a*/ 	.short	(.L_13 - .L_12)
	.align		4
.L_12:
        /*004c*/ 	.word	index@(_Z11maxFinalizePii)
        /*0050*/ 	.word	0x00000000


	//----- nvinfo : EIATTR_REGCOUNT
	.align		4
.L_13:
        /*0054*/ 	.byte	0x04, 0x2f
        /*0056*/ 	.short	(.L_15 - .L_14)
	.align		4
.L_14:
        /*0058*/ 	.word	index@(_Z3minPii)
        /*005c*/ 	.word	0x0000000a


	//----- nvinfo : EIATTR_FRAME_SIZE
	.align		4
.L_15:
        /*0060*/ 	.byte	0x04, 0x11
        /*0062*/ 	.short	(.L_17 - .L_16)
	.align		4
.L_16:
        /*0064*/ 	.word	index@(_Z3minPii)
        /*0068*/ 	.word	0x00000000


	//----- nvinfo : EIATTR_REGCOUNT
	.align		4
.L_17:
        /*006c*/ 	.byte	0x04, 0x2f
        /*006e*/ 	.short	(.L_19 - .L_18)
	.align		4
.L_18:
        /*0070*/ 	.word	index@(_Z11minFinalizePii)
        /*0074*/ 	.word	0x00000019


	//----- nvinfo : EIATTR_FRAME_SIZE
	.align		4
.L_19:
        /*0078*/ 	.byte	0x04, 0x11
        /*007a*/ 	.short	(.L_21 - .L_20)
	.align		4
.L_20:
        /*007c*/ 	.word	index@(_Z11minFinalizePii)
        /*0080*/ 	.word	0x00000000


	//----- nvinfo : EIATTR_REGCOUNT
	.align		4
.L_21:
        /*0084*/ 	.byte	0x04, 0x2f
        /*0086*/ 	.short	(.L_23 - .L_22)
	.align		4
.L_22:
        /*0088*/ 	.word	index@(_Z3sumPii)
        /*008c*/ 	.word	0x0000000a


	//----- nvinfo : EIATTR_FRAME_SIZE
	.align		4
.L_23:
        /*0090*/ 	.byte	0x04, 0x11
        /*0092*/ 	.short	(.L_25 - .L_24)
	.align		4
.L_24:
        /*0094*/ 	.word	index@(_Z3sumPii)
        /*0098*/ 	.word	0x00000000


	//----- nvinfo : EIATTR_REGCOUNT
	.align		4
.L_25:
        /*009c*/ 	.byte	0x04, 0x2f
        /*009e*/ 	.short	(.L_27 - .L_26)
	.align		4
.L_26:
        /*00a0*/ 	.word	index@(_Z4sum2Pii)
        /*00a4*/ 	.word	0x0000000a


	//----- nvinfo : EIATTR_FRAME_SIZE
	.align		4
.L_27:
        /*00a8*/ 	.byte	0x04, 0x11
        /*00aa*/ 	.short	(.L_29 - .L_28)
	.align		4
.L_28:
        /*00ac*/ 	.word	index@(_Z4sum2Pii)
        /*00b0*/ 	.word	0x00000000


	//----- nvinfo : EIATTR_REGCOUNT
	.align		4
.L_29:
        /*00b4*/ 	.byte	0x04, 0x2f
        /*00b6*/ 	.short	(.L_31 - .L_30)
	.align		4
.L_30:
        /*00b8*/ 	.word	index@(_Z5sumUpPii)
        /*00bc*/ 	.word	0x0000001c


	//----- nvinfo : EIATTR_FRAME_SIZE
	.align		4
.L_31:
        /*00c0*/ 	.byte	0x04, 0x11
        /*00c2*/ 	.short	(.L_33 - .L_32)
	.align		4
.L_32:
        /*00c4*/ 	.word	index@(_Z5sumUpPii)
        /*00c8*/ 	.word	0x00000000


	//----- nvinfo : EIATTR_MIN_STACK_SIZE
	.align		4
.L_33:
        /*00cc*/ 	.byte	0x04, 0x12
        /*00ce*/ 	.short	(.L_35 - .L_34)
	.align		4
.L_34:
        /*00d0*/ 	.word	index@(_Z5sumUpPii)
        /*00d4*/ 	.word	0x00000000


	//----- nvinfo : EIATTR_MIN_STACK_SIZE
	.align		4
.L_35:
        /*00d8*/ 	.byte	0x04, 0x12
        /*00da*/ 	.short	(.L_37 - .L_36)
	.align		4
.L_36:
        /*00dc*/ 	.word	index@(_Z4sum2Pii)
        /*00e0*/ 	.word	0x00000000


	//----- nvinfo : EIATTR_MIN_STACK_SIZE
	.align		4
.L_37:
        /*00e4*/ 	.byte	0x04, 0x12
        /*00e6*/ 	.short	(.L_39 - .L_38)
	.align		4
.L_38:
        /*00e8*/ 	.word	index@(_Z3sumPii)
        /*00ec*/ 	.word	0x00000000


	//----- nvinfo : EIATTR_MIN_STACK_SIZE
	.align		4
.L_39:
        /*00f0*/ 	.byte	0x04, 0x12
        /*00f2*/ 	.short	(.L_41 - .L_40)
	.align		4
.L_40:
        /*00f4*/ 	.word	index@(_Z11minFinalizePii)
        /*00f8*/ 	.word	0x00000000


	//----- nvinfo : EIATTR_MIN_STACK_SIZE
	.align		4
.L_41:
        /*00fc*/ 	.byte	0x04, 0x12
        /*00fe*/ 	.short	(.L_43 - .L_42)
	.align		4
.L_42:
        /*0100*/ 	.word	index@(_Z3minPii)
        /*0104*/ 	.word	0x00000000


	//----- nvinfo : EIATTR_MIN_STACK_SIZE
	.align		4
.L_43:
        /*0108*/ 	.byte	0x04, 0x12
        /*010a*/ 	.short	(.L_45 - .L_44)
	.align		4
.L_44:
        /*010c*/ 	.word	index@(_Z11maxFinalizePii)
        /*0110*/ 	.word	0x00000000


	//----- nvinfo : EIATTR_MIN_STACK_SIZE
	.align		4
.L_45:
        /*0114*/ 	.byte	0x04, 0x12
        /*0116*/ 	.short	(.L_47 - .L_46)
	.align		4
.L_46:
        /*0118*/ 	.word	index@(_Z3maxPii)
        /*011c*/ 	.word	0x00000000


	//----- nvinfo : EIATTR_MIN_STACK_SIZE
	.align		4
.L_47:
        /*0120*/ 	.byte	0x04, 0x12
        /*0122*/ 	.short	(.L_49 - .L_48)
	.align		4
.L_48:
        /*0124*/ 	.word	index@(_Z6subAvgPiii)
        /*0128*/ 	.word	0x00000000
.L_49:


//--------------------- .nv.compat                --------------------------
	.section	.nv.compat,"",@"SHT_CUDA_COMPAT_INFO"
	.align	4
        /*0000*/ 	.byte	0x02, 0x09, 0x00, 0x00, 0x02, 0x02, 0x01, 0x00, 0x02, 0x05, 0x05, 0x00, 0x03, 0x07, 0x01, 0x01
        /*0010*/ 	.byte	0x02, 0x03, 0x00, 0x00, 0x02, 0x06, 0x01, 0x00, 0x04, 0x0b, 0x08, 0x00, 0x01, 0x00, 0x00, 0x00
        /*0020*/ 	.byte	0x00, 0x00, 0x00, 0x00


//--------------------- .nv.info._Z5sumUpPii      --------------------------
	.section	.nv.info._Z5sumUpPii,"",@"SHT_CUDA_INFO"
	.sectionflags	@""
	.align	4


	//----- nvinfo : EIATTR_CUDA_API_VERSION
	.align		4
        /*0000*/ 	.byte	0x04, 0x37
        /*0002*/ 	.short	(.L_51 - .L_50)
.L_50:
        /*0004*/ 	.word	0x00000082


	//----- nvinfo : EIATTR_KPARAM_INFO
	.align		4
.L_51:
        /*0008*/ 	.byte	0x04, 0x17
        /*000a*/ 	.short	(.L_53 - .L_52)
.L_52:
        /*000c*/ 	.word	0x00000000
        /*0010*/ 	.short	0x0001
        /*0012*/ 	.short	0x0008
        /*0014*/ 	.byte	0x00, 0xf0, 0x11, 0x00


	//----- nvinfo : EIATTR_KPARAM_INFO
	.align		4
.L_53:
        /*0018*/ 	.byte	0x04, 0x17
        /*001a*/ 	.short	(.L_55 - .L_54)
.L_54:
        /*001c*/ 	.word	0x00000000
        /*0020*/ 	.short	0x0000
        /*0022*/ 	.short	0x0000
        /*0024*/ 	.byte	0x00, 0xf5, 0x21, 0x00


	//----- nvinfo : EIATTR_SPARSE_MMA_MASK
	.align		4
.L_55:
        /*0028*/ 	.byte	0x03, 0x50
        /*002a*/ 	.short	0x0000


	//----- nvinfo : EIATTR_MAXREG_COUNT
	.align		4
        /*002c*/ 	.byte	0x03, 0x1b
        /*002e*/ 	.short	0x00ff


	//----- nvinfo : EIATTR_MERCURY_ISA_VERSION
	.align		4
        /*0030*/ 	.byte	0x03, 0x5f
        /*0032*/ 	.short	0x0101


	//----- nvinfo : EIATTR_VRC_CTA_INIT_COUNT
	.align		4
        /*0034*/ 	.byte	0x02, 0x4a
	.zero		1
	.zero		1


	//----- nvinfo : EIATTR_EXIT_INSTR_OFFSETS
	.align		4
        /*0038*/ 	.byte	0x04, 0x1c
        /*003a*/ 	.short	(.L_57 - .L_56)


	//   ....[0]....
.L_56:
        /*003c*/ 	.word	0x00000030


	//   ....[1]....
        /*0040*/ 	.word	0x00000660


	//----- nvinfo : EIATTR_CBANK_PARAM_SIZE
	.align		4
.L_57:
        /*0044*/ 	.byte	0x03, 0x19
        /*0046*/ 	.short	0x000c


	//----- nvinfo : EIATTR_PARAM_CBANK
	.align		4
        /*0048*/ 	.byte	0x04, 0x0a
        /*004a*/ 	.short	(.L_59 - .L_58)
	.align		4
.L_58:
        /*004c*/ 	.word	index@(.nv.constant0._Z5sumUpPii)
        /*0050*/ 	.short	0x0380
        /*0052*/ 	.short	0x000c


	//----- nvinfo : EIATTR_SW_WAR
	.align		4
.L_59:
        /*0054*/ 	.byte	0x04, 0x36
        /*0056*/ 	.short	(.L_61 - .L_60)
.L_60:
        /*0058*/ 	.word	0x00000008
.L_61:


//--------------------- .nv.info._Z4sum2Pii       --------------------------
	.section	.nv.info._Z4sum2Pii,"",@"SHT_CUDA_INFO"
	.sectionflags	@""
	.align	4


	//----- nvinfo : EIATTR_CUDA_API_VERSION
	.align		4
        /*0000*/ 	.byte	0x04, 0x37
        /*0002*/ 	.short	(.L_63 - .L_62)
.L_62:
        /*0004*/ 	.word	0x00000082


	//----- nvinfo : EIATTR_KPARAM_INFO
	.align		4
.L_63:
        /*0008*/ 	.byte	0x04, 0x17
        /*000a*/ 	.short	(.L_65 - .L_64)
.L_64:
        /*000c*/ 	.word	0x00000000
        /*0010*/ 	.short	0x0001
        /*0012*/ 	.short	0x0008
        /*0014*/ 	.byte	0x00, 0xf0, 0x11, 0x00


	//----- nvinfo : EIATTR_KPARAM_INFO
	.align		4
.L_65:
        /*0018*/ 	.byte	0x04, 0x17
        /*001a*/ 	.short	(.L_67 - .L_66)
.L_66:
        /*001c*/ 	.word	0x00000000
        /*0020*/ 	.short	0x0000
        /*0022*/ 	.short	0x0000
        /*0024*/ 	.byte	0x00, 0xf5, 0x21, 0x00


	//----- nvinfo : EIATTR_SPARSE_MMA_MASK
	.align		4
.L_67:
        /*0028*/ 	.byte	0x03, 0x50
        /*002a*/ 	.short	0x0000


	//----- nvinfo : EIATTR_MAXREG_COUNT
	.align		4
        /*002c*/ 	.byte	0x03, 0x1b
        /*002e*/ 	.short	0x00ff


	//----- nvinfo : EIATTR_NUM_BARRIERS
	.align		4
        /*0030*/ 	.byte	0x02, 0x4c
        /*0032*/ 	.byte	0x01
	.zero		1


	//----- nvinfo : EIATTR_MERCURY_ISA_VERSION
	.align		4
        /*0034*/ 	.byte	0x03, 0x5f
        /*0036*/ 	.short	0x0101


	//----- nvinfo : EIATTR_VRC_CTA_INIT_COUNT
	.align		4
        /*0038*/ 	.byte	0x02, 0x4a
	.zero		1
	.zero		1


	//----- nvinfo : EIATTR_EXIT_INSTR_OFFSETS
	.align		4
        /*003c*/ 	.byte	0x04, 0x1c
        /*003e*/ 	.short	(.L_69 - .L_68)


	//   ....[0]....
.L_68:
        /*0040*/ 	.word	0x00000b60


	//----- nvinfo : EIATTR_CRS_STACK_SIZE
	.align		4
.L_69:
        /*0044*/ 	.byte	0x04, 0x1e
        /*0046*/ 	.short	(.L_71 - .L_70)
.L_70:
        /*0048*/ 	.word	0x00000000


	//----- nvinfo : EIATTR_CBANK_PARAM_SIZE
	.align		4
.L_71:
        /*004c*/ 	.byte	0x03, 0x19
        /*004e*/ 	.short	0x000c


	//----- nvinfo : EIATTR_PARAM_CBANK
	.align		4
        /*0050*/ 	.byte	0x04, 0x0a
        /*0052*/ 	.short	(.L_73 - .L_72)
	.align		4
.L_72:
        /*0054*/ 	.word	index@(.nv.constant0._Z4sum2Pii)
        /*0058*/ 	.short	0x0380
        /*005a*/ 	.short	0x000c


	//----- nvinfo : EIATTR_SW_WAR
	.align		4
.L_73:
        /*005c*/ 	.byte	0x04, 0x36
        /*005e*/ 	.short	(.L_75 - .L_74)
.L_74:
        /*0060*/ 	.word	0x00000008
.L_75:


//--------------------- .nv.info._Z3sumPii        --------------------------
	.section	.nv.info._Z3sumPii,"",@"SHT_CUDA_INFO"
	.sectionflags	@""
	.align	4


	//----- nvinfo : EIATTR_CUDA_API_VERSION
	.align		4
        /*0000*/ 	.byte	0x04, 0x37
        /*0002*/ 	.short	(.L_77 - .L_76)
.L_76:
        /*0004*/ 	.word	0x00000082


	//----- nvinfo : EIATTR_KPARAM_INFO
	.align		4
.L_77:
        /*0008*/ 	.byte	0x04, 0x17
        /*000a*/ 	.short	(.L_79 - .L_78)
.L_78:
        /*000c*/ 	.word	0x00000000
        /*0010*/ 	.short	0x0001
        /*0012*/ 	.short	0x0008
        /*0014*/ 	.byte	0x00, 0xf0, 0x11, 0x00


	//----- nvinfo : EIATTR_KPARAM_INFO
	.align		4
.L_79:
        /*0018*/ 	.byte	0x04, 0x17
        /*001a*/ 	.short	(.L_81 - .L_80)
.L_80:
        /*001c*/ 	.word	0x00000000
        /*0020*/ 	.short	0x0000
        /*0022*/ 	.short	0x0000
        /*0024*/ 	.byte	0x00, 0xf5, 0x21, 0x00


	//----- nvinfo : EIATTR_SPARSE_MMA_MASK
	.align		4
.L_81:
        /*0028*/ 	.byte	0x03, 0x50
        /*002a*/ 	.short	0x0000


	//----- nvinfo : EIATTR_MAXREG_COUNT
	.align		4
        /*002c*/ 	.byte	0x03, 0x1b
        /*002e*/ 	.short	0x00ff


	//----- nvinfo : EIATTR_NUM_BARRIERS
	.align		4
        /*0030*/ 	.byte	0x02, 0x4c
        /*0032*/ 	.byte	0x01
	.zero		1


	//----- nvinfo : EIATTR_MERCURY_ISA_VERSION
	.align		4
        /*0034*/ 	.byte	0x03, 0x5f
        /*0036*/ 	.short	0x0101


	//----- nvinfo : EIATTR_VRC_CTA_INIT_COUNT
	.align		4
        /*0038*/ 	.byte	0x02, 0x4a
	.zero		1
	.zero		1


	//----- nvinfo : EIATTR_EXIT_INSTR_OFFSETS
	.align		4
        /*003c*/ 	.byte	0x04, 0x1c
        /*003e*/ 	.short	(.L_83 - .L_82)


	//   ....[0]....
.L_82:
        /*0040*/ 	.word	0x00000b60


	//----- nvinfo : EIATTR_CRS_STACK_SIZE
	.align		4
.L_83:
        /*0044*/ 	.byte	0x04, 0x1e
        /*0046*/ 	.short	(.L_85 - .L_84)
.L_84:
        /*0048*/ 	.word	0x00000000


	//----- nvinfo : EIATTR_CBANK_PARAM_SIZE
	.align		4
.L_85:
        /*004c*/ 	.byte	0x03, 0x19
        /*004e*/ 	.short	0x000c


	//----- nvinfo : EIATTR_PARAM_CBANK
	.align		4
        /*0050*/ 	.byte	0x04, 0x0a
        /*0052*/ 	.short	(.L_87 - .L_86)
	.align		4
.L_86:
        /*0054*/ 	.word	index@(.nv.constant0._Z3sumPii)
        /*0058*/ 	.short	0x0380
        /*005a*/ 	.short	0x000c


	//----- nvinfo : EIATTR_SW_WAR
	.align		4
.L_87:
        /*005c*/ 	.byte	0x04, 0x36
        /*005e*/ 	.short	(.L_89 - .L_88)
.L_88:
        /*0060*/ 	.word	0x00000008
.L_89:


//--------------------- .nv.info._Z11minFinalizePii --------------------------
	.section	.nv.info._Z11minFinalizePii,"",@"SHT_CUDA_INFO"
	.sectionflags	@""
	.align	4


	//----- nvinfo : EIATTR_CUDA_API_VERSION
	.align		4
        /*0000*/ 	.byte	0x04, 0x37
        /*0002*/ 	.short	(.L_91 - .L_90)
.L_90:
        /*0004*/ 	.word	0x00000082


	//----- nvinfo : EIATTR_KPARAM_INFO
	.align		4
.L_91:
        /*0008*/ 	.byte	0x04, 0x17
        /*000a*/ 	.short	(.L_93 - .L_92)
.L_92:
        /*000c*/ 	.word	0x00000000
        /*0010*/ 	.short	0x0001
        /*0012*/ 	.short	0x0008
        /*0014*/ 	.byte	0x00, 0xf0, 0x11, 0x00


	//----- nvinfo : EIATTR_KPARAM_INFO
	.align		4
.L_93:
        /*0018*/ 	.byte	0x04, 0x17
        /*001a*/ 	.short	(.L_95 - .L_94)
.L_94:
        /*001c*/ 	.word	0x00000000
        /*0020*/ 	.short	0x0000
        /*0022*/ 	.short	0x0000
        /*0024*/ 	.byte	0x00, 0xf5, 0x21, 0x00


	//----- nvinfo : EIATTR_SPARSE_MMA_MASK
	.align		4
.L_95:
        /*0028*/ 	.byte	0x03, 0x50
        /*002a*/ 	.short	0x0000


	//----- nvinfo : EIATTR_MAXREG_COUNT
	.align		4
        /*002c*/ 	.byte	0x03, 0x1b
        /*002e*/ 	.short	0x00ff


	//----- nvinfo : EIATTR_MERCURY_ISA_VERSION
	.align		4
        /*0030*/ 	.byte	0x03, 0x5f
        /*0032*/ 	.short	0x0101


	//----- nvinfo : EIATTR_VRC_CTA_INIT_COUNT
	.align		4
        /*0034*/ 	.byte	0x02, 0x4a
	.zero		1
	.zero		1


	//----- nvinfo : EIATTR_EXIT_INSTR_OFFSETS
	.align		4
        /*0038*/ 	.byte	0x04, 0x1c
        /*003a*/ 	.short	(.L_97 - .L_96)


	//   ....[0]....
.L_96:
        /*003c*/ 	.word	0x00000640


	//----- nvinfo : EIATTR_CBANK_PARAM_SIZE
	.align		4
.L_97:
        /*0040*/ 	.byte	0x03, 0x19
        /*0042*/ 	.short	0x000c


	//----- nvinfo : EIATTR_PARAM_CBANK
	.align		4
        /*0044*/ 	.byte	0x04, 0x0a
        /*0046*/ 	.short	(.L_99 - .L_98)
	.align		4
.L_98:
        /*0048*/ 	.word	index@(.nv.constant0._Z11minFinalizePii)
        /*004c*/ 	.short	0x0380
        /*004e*/ 	.short	0x000c


	//----- nvinfo : EIATTR_SW_WAR
	.align		4
.L_99:
        /*0050*/ 	.byte	0x04, 0x36
        /*0052*/ 	.short	(.L_101 - .L_100)
.L_100:
        /*0054*/ 	.word	0x00000008
.L_101:


//--------------------- .nv.info._Z3minPii        --------------------------
	.section	.nv.info._Z3minPii,"",@"SHT_CUDA_INFO"
	.sectionflags	@""
	.align	4


	//----- nvinfo : EIATTR_CUDA_API_VERSION
	.align		4
        /*0000*/ 	.byte	0x04, 0x37
        /*0002*/ 	.short	(.L_103 - .L_102)
.L_102:
        /*0004*/ 	.word	0x00000082


	//----- nvinfo : EIATTR_KPARAM_INFO
	.align		4
.L_103:
        /*0008*/ 	.byte	0x04, 0x17
        /*000a*/ 	.short	(.L_105 - .L_104)
.L_104:
        /*000c*/ 	.word	0x00000000
        /*0010*/ 	.short	0x0001
        /*0012*/ 	.short	0x0008
        /*0014*/ 	.byte	0x00, 0xf0, 0x11, 0x00


	//----- nvinfo : EIATTR_KPARAM_INFO
	.align		4
.L_105:
        /*0018*/ 	.byte	0x04, 0x17
        /*001a*/ 	.short	(.L_107 - .L_106)
.L_106:
        /*001c*/ 	.word	0x00000000
        /*0020*/ 	.short	0x0000
        /*0022*/ 	.short	0x0000
        /*0024*/ 	.byte	0x00, 0xf5, 0x21, 0x00


	//----- nvinfo : EIATTR_SPARSE_MMA_MASK
	.align		4
.L_107:
        /*0028*/ 	.byte	0x03, 0x50
        /*002a*/ 	.short	0x0000


	//----- nvinfo : EIATTR_MAXREG_COUNT
	.align		4
        /*002c*/ 	.byte	0x03, 0x1b
        /*002e*/ 	.short	0x00ff


	//----- nvinfo : EIATTR_NUM_BARRIERS
	.align		4
        /*0030*/ 	.byte	0x02, 0x4c
        /*0032*/ 	.byte	0x01
	.zero		1


	//----- nvinfo : EIATTR_MERCURY_ISA_VERSION
	.align		4
        /*0034*/ 	.byte	0x03, 0x5f
        /*0036*/ 	.short	0x0101


	//----- nvinfo : EIATTR_VRC_CTA_INIT_COUNT
	.align		4
        /*0038*/ 	.byte	0x02, 0x4a
	.zero		1
	.zero		1


	//----- nvinfo : EIATTR_EXIT_INSTR_OFFSETS
	.align		4
        /*003c*/ 	.byte	0x04, 0x1c
        /*003e*/ 	.short	(.L_109 - .L_108)


	//   ....[0]....
.L_108:
        /*0040*/ 	.word	0x00000b40


	//----- nvinfo : EIATTR_CRS_STACK_SIZE
	.align		4
.L_109:
        /*0044*/ 	.byte	0x04, 0x1e
        /*0046*/ 	.short	(.L_111 - .L_110)
.L_110:
        /*0048*/ 	.word	0x00000000


	//----- nvinfo : EIATTR_CBANK_PARAM_SIZE
	.align		4
.L_111:
        /*004c*/ 	.byte	0x03, 0x19
        /*004e*/ 	.short	0x000c


	//----- nvinfo : EIATTR_PARAM_CBANK
	.align		4
        /*0050*/ 	.byte	0x04, 0x0a
        /*0052*/ 	.short	(.L_113 - .L_112)
	.align		4
.L_112:
        /*0054*/ 	.word	index@(.nv.constant0._Z3minPii)
        /*0058*/ 	.short	0x0380
        /*005a*/ 	.short	0x000c


	//----- nvinfo : EIATTR_SW_WAR
	.align		4
.L_113:
        /*005c*/ 	.byte	0x04, 0x36
        /*005e*/ 	.short	(.L_115 - .L_114)
.L_114:
        /*0060*/ 	.word	0x00000008
.L_115:


//--------------------- .nv.info._Z11maxFinalizePii --------------------------
	.section	.nv.info._Z11maxFinalizePii,"",@"SHT_CUDA_INFO"
	.sectionflags	@""
	.align	4


	//----- nvinfo : EIATTR_CUDA_API_VERSION
	.align		4
        /*0000*/ 	.byte	0x04, 0x37
        /*0002*/ 	.short	(.L_117 - .L_116)
.L_116:
        /*0004*/ 	.word	0x00000082


	//----- nvinfo : EIATTR_KPARAM_INFO
	.align		4
.L_117:
        /*0008*/ 	.byte	0x04, 0x17
        /*000a*/ 	.short	(.L_119 - .L_118)
.L_118:
        /*000c*/ 	.word	0x00000000
        /*0010*/ 	.short	0x0001
        /*0012*/ 	.short	0x0008
        /*0014*/ 	.byte	0x00, 0xf0, 0x11, 0x00


	//----- nvinfo : EIATTR_KPARAM_INFO
	.align		4
.L_119:
        /*0018*/ 	.byte	0x04, 0x17
        /*001a*/ 	.short	(.L_121 - .L_120)
.L_120:
        /*001c*/ 	.word	0x00000000
        /*0020*/ 	.short	0x0000
        /*0022*/ 	.short	0x0000
        /*0024*/ 	.byte	0x00, 0xf5, 0x21, 0x00


	//----- nvinfo : EIATTR_SPARSE_MMA_MASK
	.align		4
.L_121:
        /*0028*/ 	.byte	0x03, 0x50
        /*002a*/ 	.short	0x0000


	//----- nvinfo : EIATTR_MAXREG_COUNT
	.align		4
        /*002c*/ 	.byte	0x03, 0x1b
        /*002e*/ 	.short	0x00ff


	//----- nvinfo : EIATTR_MERCURY_ISA_VERSION
	.align		4
        /*0030*/ 	.byte	0x03, 0x5f
        /*0032*/ 	.short	0x0101


	//----- nvinfo : EIATTR_VRC_CTA_INIT_COUNT
	.align		4
        /*0034*/ 	.byte	0x02, 0x4a
	.zero		1
	.zero		1


	//----- nvinfo : EIATTR_EXIT_INSTR_OFFSETS
	.align		4
        /*0038*/ 	.byte	0x04, 0x1c
        /*003a*/ 	.short	(.L_123 - .L_122)


	//   ....[0]....
.L_122:
        /*003c*/ 	.word	0x00000640


	//----- nvinfo : EIATTR_CBANK_PARAM_SIZE
	.align		4
.L_123:
        /*0040*/ 	.byte	0x03, 0x19
        /*0042*/ 	.short	0x000c


	//----- nvinfo : EIATTR_PARAM_CBANK
	.align		4
        /*0044*/ 	.byte	0x04, 0x0a
        /*0046*/ 	.short	(.L_125 - .L_124)
	.align		4
.L_124:
        /*0048*/ 	.word	index@(.nv.constant0._Z11maxFinalizePii)
        /*004c*/ 	.short	0x0380
        /*004e*/ 	.short	0x000c


	//----- nvinfo : EIATTR_SW_WAR
	.align		4
.L_125:
        /*0050*/ 	.byte	0x04, 0x36
        /*0052*/ 	.short	(.L_127 - .L_126)
.L_126:
        /*0054*/ 	.word	0x00000008
.L_127:


//--------------------- .nv.info._Z3maxPii        --------------------------
	.section	.nv.info._Z3maxPii,"",@"SHT_CUDA_INFO"
	.sectionflags	@""
	.align	4


	//----- nvinfo : EIATTR_CUDA_API_VERSION
	.align		4
        /*0000*/ 	.byte	0x04, 0x37
        /*0002*/ 	.short	(.L_129 - .L_128)
.L_128:
        /*0004*/ 	.word	0x00000082


	//----- nvinfo : EIATTR_KPARAM_INFO
	.align		4
.L_129:
        /*0008*/ 	.byte	0x04, 0x17
        /*000a*/ 	.short	(.L_131 - .L_130)
.L_130:
        /*000c*/ 	.word	0x00000000
        /*0010*/ 	.short	0x0001
        /*0012*/ 	.short	0x0008
        /*0014*/ 	.byte	0x00, 0xf0, 0x11, 0x00


	//----- nvinfo : EIATTR_KPARAM_INFO
	.align		4
.L_131:
        /*0018*/ 	.byte	0x04, 0x17
        /*001a*/ 	.short	(.L_133 - .L_132)
.L_132:
        /*001c*/ 	.word	0x00000000
        /*0020*/ 	.short	0x0000
        /*0022*/ 	.short	0x0000
        /*0024*/ 	.byte	0x00, 0xf5, 0x21, 0x00


	//----- nvinfo : EIATTR_SPARSE_MMA_MASK
	.align		4
.L_133:
        /*0028*/ 	.byte	0x03, 0x50
        /*002a*/ 	.short	0x0000


	//----- nvinfo : EIATTR_MAXREG_COUNT
	.align		4
        /*002c*/ 	.byte	0x03, 0x1b
        /*002e*/ 	.short	0x00ff


	//----- nvinfo : EIATTR_NUM_BARRIERS
	.align		4
        /*0030*/ 	.byte	0x02, 0x4c
        /*0032*/ 	.byte	0x01
	.zero		1


	//----- nvinfo : EIATTR_MERCURY_ISA_VERSION
	.align		4
        /*0034*/ 	.byte	0x03, 0x5f
        /*0036*/ 	.short	0x0101


	//----- nvinfo : EIATTR_VRC_CTA_INIT_COUNT
	.align		4
        /*0038*/ 	.byte	0x02, 0x4a
	.zero		1
	.zero		1


	//----- nvinfo : EIATTR_EXIT_INSTR_OFFSETS
	.align		4
        /*003c*/ 	.byte	0x04, 0x1c
        /*003e*/ 	.short	(.L_135 - .L_134)


	//   ....[0]....
.L_134:
        /*0040*/ 	.word	0x00000b40


	//----- nvinfo : EIATTR_CRS_STACK_SIZE
	.align		4
.L_135:
        /*0044*/ 	.byte	0x04, 0x1e
        /*0046*/ 	.short	(.L_137 - .L_136)
.L_136:
        /*0048*/ 	.word	0x00000000


	//----- nvinfo : EIATTR_CBANK_PARAM_SIZE
	.align		4
.L_137:
        /*004c*/ 	.byte	0x03, 0x19
        /*004e*/ 	.short	0x000c


	//----- nvinfo : EIATTR_PARAM_CBANK
	.align		4
        /*0050*/ 	.byte	0x04, 0x0a
        /*0052*/ 	.short	(.L_139 - .L_138)
	.align		4
.L_138:
        /*0054*/ 	.word	index@(.nv.constant0._Z3maxPii)
        /*0058*/ 	.short	0x0380
        /*005a*/ 	.short	0x000c


	//----- nvinfo : EIATTR_SW_WAR
	.align		4
.L_139:
        /*005c*/ 	.byte	0x04, 0x36
        /*005e*/ 	.short	(.L_141 - .L_140)
.L_140:
        /*0060*/ 	.word	0x00000008
.L_141:


//--------------------- .nv.info._Z6subAvgPiii    --------------------------
	.section	.nv.info._Z6subAvgPiii,"",@"SHT_CUDA_INFO"
	.sectionflags	@""
	.align	4


	//----- nvinfo : EIATTR_CUDA_API_VERSION
	.align		4
        /*0000*/ 	.byte	0x04, 0x37
        /*0002*/ 	.short	(.L_143 - .L_142)
.L_142:
        /*0004*/ 	.word	0x00000082


	//----- nvinfo : EIATTR_KPARAM_INFO
	.align		4
.L_143:
        /*0008*/ 	.byte	0x04, 0x17
        /*000a*/ 	.short	(.L_145 - .L_144)
.L_144:
        /*000c*/ 	.word	0x00000000
        /*0010*/ 	.short	0x0002
        /*0012*/ 	.short	0x000c
        /*0014*/ 	.byte	0x00, 0xf0, 0x11, 0x00


	//----- nvinfo : EIATTR_KPARAM_INFO
	.align		4
.L_145:
        /*0018*/ 	.byte	0x04, 0x17
        /*001a*/ 	.short	(.L_147 - .L_146)
.L_146:
        /*001c*/ 	.word	0x00000000
        /*0020*/ 	.short	0x0001
        /*0022*/ 	.short	0x0008
        /*0024*/ 	.byte	0x00, 0xf0, 0x11, 0x00


	//----- nvinfo : EIATTR_KPARAM_INFO
	.align		4
.L_147:
        /*0028*/ 	.byte	0x04, 0x17
        /*002a*/ 	.short	(.L_149 - .L_148)
.L_148:
        /*002c*/ 	.word	0x00000000
        /*0030*/ 	.short	0x0000
        /*0032*/ 	.short	0x0000
        /*0034*/ 	.byte	0x00, 0xf5, 0x21, 0x00


	//----- nvinfo : EIATTR_SPARSE_MMA_MASK
	.align		4
.L_149:
        /*0038*/ 	.byte	0x03, 0x50
        /*003a*/ 	.short	0x0000


	//----- nvinfo : EIATTR_MAXREG_COUNT
	.align		4
        /*003c*/ 	.byte	0x03, 0x1b
        /*003e*/ 	.short	0x00ff


	//----- nvinfo : EIATTR_MERCURY_ISA_VERSION
	.align		4
        /*0040*/ 	.byte	0x03, 0x5f
        /*0042*/ 	.short	0x0101


	//----- nvinfo : EIATTR_VRC_CTA_INIT_COUNT
	.align		4
        /*0044*/ 	.byte	0x02, 0x4a
	.zero		1
	.zero		1


	//----- nvinfo : EIATTR_EXIT_INSTR_OFFSETS
	.align		4
        /*0048*/ 	.byte	0x04, 0x1c
        /*004a*/ 	.short	(.L_151 - .L_150)


	//   ....[0]....
.L_150:
        /*004c*/ 	.word	0x00000070


	//   ....[1]....
        /*0050*/ 	.word	0x000001c0


	//----- nvinfo : EIATTR_CRS_STACK_SIZE
	.align		4
.L_151:
        /*0054*/ 	.byte	0x04, 0x1e
        /*0056*/ 	.short	(.L_153 - .L_152)
.L_152:
        /*0058*/ 	.word	0x00000000


	//----- nvinfo : EIATTR_CBANK_PARAM_SIZE
	.align		4
.L_153:
        /*005c*/ 	.byte	0x03, 0x19
        /*005e*/ 	.short	0x0010


	//----- nvinfo : EIATTR_PARAM_CBANK
	.align		4
        /*0060*/ 	.byte	0x04, 0x0a
        /*0062*/ 	.short	(.L_155 - .L_154)
	.align		4
.L_154:
        /*0064*/ 	.word	index@(.nv.constant0._Z6subAvgPiii)
        /*0068*/ 	.short	0x0380
        /*006a*/ 	.short	0x0010


	//----- nvinfo : EIATTR_SW_WAR
	.align		4
.L_155:
        /*006c*/ 	.byte	0x04, 0x36
        /*006e*/ 	.short	(.L_157 - .L_156)
.L_156:
        /*0070*/ 	.word	0x00000008
.L_157:


//--------------------- .nv.callgraph             --------------------------
	.section	.nv.callgraph,"",@"SHT_CUDA_CALLGRAPH"
	.align	4
	.sectionentsize	8
	.align		4
        /*0000*/ 	.word	0x00000000
	.align		4
        /*0004*/ 	.word	0xffffffff
	.align		4
        /*0008*/ 	.word	0x00000000
	.align		4
        /*000c*/ 	.word	0xfffffffe
	.align		4
        /*0010*/ 	.word	0x00000000
	.align		4
        /*0014*/ 	.word	0xfffffffd
	.align		4
        /*0018*/ 	.word	0x00000000
	.align		4
        /*001c*/ 	.word	0xfffffffc


//--------------------- .text._Z5sumUpPii         --------------------------
	.section	.text._Z5sumUpPii,"ax",@progbits
	.align	128
        .global         _Z5sumUpPii
        .type           _Z5sumUpPii,@function
        .size           _Z5sumUpPii,(.L_x_117 - _Z5sumUpPii)
        .other          _Z5sumUpPii,@"STO_CUDA_ENTRY STV_DEFAULT"
_Z5sumUpPii:
.text._Z5sumUpPii:
[----:B------:R-:W-:Y:S08]  /*0000*/  LDC R1, c[0x0][0x37c] ;  /* 0x0000df00ff017b82 */ /* 0x000ff00000000800 */
[----:B------:R-:W0:Y:S02]  /*0010*/  LDC R0, c[0x0][0x388] ;  /* 0x0000e200ff007b82 */ /* 0x000e240000000800 */
[----:B0-----:R-:W-:-:S13]  /*0020*/  ISETP.GE.AND P0, PT, R0, 0x801, PT ;  /* 0x000008010000780c */ /* 0x001fda0003f06270 */
[----:B------:R-:W-:Y:S05]  /*0030*/  @!P0 EXIT ;  /* 0x000000000000894d */ /* 0x000fea0003800000 */
[----:B------:R-:W0:Y:S01]  /*0040*/  LDC.64 R2, c[0x0][0x380] ;  /* 0x0000e000ff027b82 */ /* 0x000e220000000a00 */
[----:B------:R-:W0:Y:S01]  /*0050*/  LDCU.64 UR6, c[0x0][0x358] ;  /* 0x00006b00ff0677ac */ /* 0x000e220008000a00 */
[----:B------:R-:W-:-:S05]  /*0060*/  VIADD R0, R0, 0xfffff7ff ;  /* 0xfffff7ff00007836 */ /* 0x000fca0000000000 */
[C---:B------:R-:W-:Y:S02]  /*0070*/  ISETP.GE.U32.AND P0, PT, R0.reuse, 0x7800, PT ;  /* 0x000078000000780c */ /* 0x040fe40003f06070 */
[----:B------:R-:W-:Y:S01]  /*0080*/  LEA.HI R0, R0, 0x1, RZ, 0x15 ;  /* 0x0000000100007811 */ /* 0x000fe200078fa8ff */
[----:B------:R-:W-:-:S03]  /*0090*/  IMAD.MOV.U32 R8, RZ, RZ, 0x800 ;  /* 0x00000800ff087424 */ /* 0x000fc600078e00ff */
[----:B------:R-:W-:Y:S01]  /*00a0*/  LOP3.LUT R4, R0, 0xf, RZ, 0xc0, !PT ;  /* 0x0000000f00047812 */ /* 0x000fe200078ec0ff */
[----:B0-----:R0:W5:Y:S06]  /*00b0*/  LDG.E R5, desc[UR6][R2.64] ;  /* 0x0000000602057981 */ /* 0x00116c000c1e1900 */
[----:B------:R-:W-:Y:S05]  /*00c0*/  @!P0 BRA `(.L_x_0) ;  /* 0x0000000000a08947 */ /* 0x000fea0003800000 */
[----:B------:R-:W1:Y:S01]  /*00d0*/  LDCU.64 UR4, c[0x0][0x380] ;  /* 0x00007000ff0477ac */ /* 0x000e620008000a00 */
[----:B------:R-:W-:Y:S01]  /*00e0*/  LOP3.LUT R9, R0, 0x3ffff0, RZ, 0xc0, !PT ;  /* 0x003ffff000097812 */ /* 0x000fe200078ec0ff */
[----:B------:R-:W-:-:S04]  /*00f0*/  IMAD.MOV.U32 R8, RZ, RZ, RZ ;  /* 0x000000ffff087224 */ /* 0x000fc800078e00ff */
[----:B------:R-:W-:Y:S01]  /*0100*/  IMAD.MOV R9, RZ, RZ, -R9 ;  /* 0x000000ffff097224 */ /* 0x000fe200078e0a09 */
[----:B-1----:R-:W-:-:S04]  /*0110*/  UIADD3 UR4, UP0, UPT, UR4, 0x10000, URZ ;  /* 0x0001000004047890 */ /* 0x002fc8000ff1e0ff */
[----:B------:R-:W-:Y:S02]  /*0120*/  UIADD3.X UR5, UPT, UPT, URZ, UR5, URZ, UP0, !UPT ;  /* 0x00000005ff057290 */ /* 0x000fe400087fe4ff */
[----:B------:R-:W-:-:S04]  /*0130*/  IMAD.U32 R14, RZ, RZ, UR4 ;  /* 0x00000004ff0e7e24 */ /* 0x000fc8000f8e00ff */
[----:B------:R-:W-:-:S07]  /*0140*/  IMAD.U32 R7, RZ, RZ, UR5 ;  /* 0x00000005ff077e24 */ /* 0x000fce000f8e00ff */
.L_x_1:
[----:B------:R-:W-:-:S05]  /*0150*/  IMAD.MOV.U32 R6, RZ, RZ, R14 ;  /* 0x000000ffff067224 */ /* 0x000fca00078e000e */
[----:B------:R-:W2:Y:S04]  /*0160*/  LDG.E R16, desc[UR6][R6.64+-0xe000] ;  /* 0xff20000606107981 */ /* 0x000ea8000c1e1900 */
[----:B------:R-:W2:Y:S04]  /*0170*/  LDG.E R17, desc[UR6][R6.64+-0xc000] ;  /* 0xff40000606117981 */ /* 0x000ea8000c1e1900 */
[----:B------:R-:W3:Y:S04]  /*0180*/  LDG.E R19, desc[UR6][R6.64+-0xa000] ;  /* 0xff60000606137981 */ /* 0x000ee8000c1e1900 */
[----:B------:R-:W3:Y:S04]  /*0190*/  LDG.E R18, desc[UR6][R6.64+-0x8000] ;  /* 0xff80000606127981 */ /* 0x000ee8000c1e1900 */
[----:B------:R-:W4:Y:S04]  /*01a0*/  LDG.E R21, desc[UR6][R6.64+-0x6000] ;  /* 0xffa0000606157981 */ /* 0x000f28000c1e1900 */
        /* <DEDUP_REMOVED lines=10> */
[----:B------:R1:W4:Y:S01]  /*0250*/  LDG.E R13, desc[UR6][R6.64+0x10000] ;  /* 0x01000006060d7981 */ /* 0x000322000c1e1900 */
[----:B------:R-:W-:-:S02]  /*0260*/  VIADD R9, R9, 0x10 ;  /* 0x0000001009097836 */ /* 0x000fc40000000000 */
[----:B------:R-:W-:-:S03]  /*0270*/  VIADD R8, R8, 0x8000 ;  /* 0x0000800008087836 */ /* 0x000fc60000000000 */
[----:B------:R-:W-:Y:S02]  /*0280*/  ISETP.NE.AND P0, PT, R9, RZ, PT ;  /* 0x000000ff0900720c */ /* 0x000fe40003f05270 */
[----:B--2--5:R-:W-:-:S04]  /*0290*/  IADD3 R16, PT, PT, R17, R5, R16 ;  /* 0x0000000511107210 */ /* 0x024fc80007ffe010 */
[----:B---3--:R-:W-:-:S04]  /*02a0*/  IADD3 R16, PT, PT, R18, R16, R19 ;  /* 0x0000001012107210 */ /* 0x008fc80007ffe013 */
[----:B----4-:R-:W-:-:S04]  /*02b0*/  IADD3 R16, PT, PT, R20, R16, R21 ;  /* 0x0000001014107210 */ /* 0x010fc80007ffe015 */
[----:B------:R-:W-:-:S04]  /*02c0*/  IADD3 R16, PT, PT, R22, R16, R23 ;  /* 0x0000001016107210 */ /* 0x000fc80007ffe017 */
[----:B------:R-:W-:-:S04]  /*02d0*/  IADD3 R16, PT, PT, R24, R16, R25 ;  /* 0x0000001018107210 */ /* 0x000fc80007ffe019 */
[----:B------:R-:W-:Y:S02]  /*02e0*/  IADD3 R11, PT, PT, R14, R16, R11 ;  /* 0x000000100e0b7210 */ /* 0x000fe40007ffe00b */
[----:B------:R-:W-:-:S05]  /*02f0*/  IADD3 R14, P1, PT, R6, 0x20000, RZ ;  /* 0x00020000060e7810 */ /* 0x000fca0007f3e0ff */
[----:B-1----:R-:W-:Y:S01]  /*0300*/  IMAD.X R7, RZ, RZ, R7, P1 ;  /* 0x000000ffff077224 */ /* 0x002fe200008e0607 */
[----:B------:R-:W-:-:S04]  /*0310*/  IADD3 R11, PT, PT, R15, R11, R12 ;  /* 0x0000000b0f0b7210 */ /* 0x000fc80007ffe00c */
[----:B------:R-:W-:Y:S01]  /*0320*/  IADD3 R5, PT, PT, R13, R11, R10 ;  /* 0x0000000b0d057210 */ /* 0x000fe20007ffe00a */
[----:B------:R-:W-:Y:S06]  /*0330*/  @P0 BRA `(.L_x_1) ;  /* 0xfffffffc00840947 */ /* 0x000fec000383ffff */
[----:B------:R-:W-:-:S07]  /*0340*/  VIADD R8, R8, 0x800 ;  /* 0x0000080008087836 */ /* 0x000fce0000000000 */
.L_x_0:
[----:B------:R-:W-:-:S13]  /*0350*/  ISETP.NE.AND P0, PT, R4, RZ, PT ;  /* 0x000000ff0400720c */ /* 0x000fda0003f05270 */
[----:B------:R-:W-:Y:S05]  /*0360*/  @!P0 BRA `(.L_x_2) ;  /* 0x0000000000b88947 */ /* 0x000fea0003800000 */
[----:B------:R-:W-:Y:S02]  /*0370*/  ISETP.GE.U32.AND P0, PT, R4, 0x8, PT ;  /* 0x000000080400780c */ /* 0x000fe40003f06070 */
[----:B------:R-:W-:-:S04]  /*0380*/  LOP3.LUT R16, R0, 0x7, RZ, 0xc0, !PT ;  /* 0x0000000700107812 */ /* 0x000fc800078ec0ff */
[----:B------:R-:W-:-:S07]  /*0390*/  ISETP.NE.AND P1, PT, R16, RZ, PT ;  /* 0x000000ff1000720c */ /* 0x000fce0003f25270 */
[----:B------:R-:W-:Y:S06]  /*03a0*/  @!P0 BRA `(.L_x_3) ;  /* 0x00000000003c8947 */ /* 0x000fec0003800000 */
[----:B------:R-:W1:Y:S02]  /*03b0*/  LDC.64 R6, c[0x0][0x380] ;  /* 0x0000e000ff067b82 */ /* 0x000e640000000a00 */
[----:B-1----:R-:W-:-:S05]  /*03c0*/  IMAD.WIDE.U32 R6, R8, 0x4, R6 ;  /* 0x0000000408067825 */ /* 0x002fca00078e0006 */
[----:B------:R-:W2:Y:S04]  /*03d0*/  LDG.E R4, desc[UR6][R6.64] ;  /* 0x0000000606047981 */ /* 0x000ea8000c1e1900 */
[----:B------:R-:W2:Y:S04]  /*03e0*/  LDG.E R9, desc[UR6][R6.64+0x2000] ;  /* 0x0020000606097981 */ /* 0x000ea8000c1e1900 */
[----:B------:R-:W3:Y:S04]  /*03f0*/  LDG.E R11, desc[UR6][R6.64+0x4000] ;  /* 0x00400006060b7981 */ /* 0x000ee8000c1e1900 */
[----:B------:R-:W3:Y:S04]  /*0400*/  LDG.E R10, desc[UR6][R6.64+0x6000] ;  /* 0x00600006060a7981 */ /* 0x000ee8000c1e1900 */
[----:B------:R-:W4:Y:S04]  /*0410*/  LDG.E R13, desc[UR6][R6.64+0x8000] ;  /* 0x00800006060d7981 */ /* 0x000f28000c1e1900 */
[----:B------:R-:W4:Y:S04]  /*0420*/  LDG.E R12, desc[UR6][R6.64+0xa000] ;  /* 0x00a00006060c7981 */ /* 0x000f28000c1e1900 */
[----:B------:R-:W4:Y:S04]  /*0430*/  LDG.E R15, desc[UR6][R6.64+0xc000] ;  /* 0x00c00006060f7981 */ /* 0x000f28000c1e1900 */
[----:B------:R-:W4:Y:S01]  /*0440*/  LDG.E R14, desc[UR6][R6.64+0xe000] ;  /* 0x00e00006060e7981 */ /* 0x000f22000c1e1900 */
[----:B------:R-:W-:Y:S01]  /*0450*/  VIADD R8, R8, 0x4000 ;  /* 0x0000400008087836 */ /* 0x000fe20000000000 */
[----:B--2--5:R-:W-:-:S04]  /*0460*/  IADD3 R4, PT, PT, R9, R5, R4 ;  /* 0x0000000509047210 */ /* 0x024fc80007ffe004 */
[----:B---3--:R-:W-:-:S04]  /*0470*/  IADD3 R4, PT, PT, R10, R4, R11 ;  /* 0x000000040a047210 */ /* 0x008fc80007ffe00b */
[----:B----4-:R-:W-:-:S04]  /*0480*/  IADD3 R4, PT, PT, R12, R4, R13 ;  /* 0x000000040c047210 */ /* 0x010fc80007ffe00d */
[----:B------:R-:W-:-:S07]  /*0490*/  IADD3 R5, PT, PT, R14, R4, R15 ;  /* 0x000000040e057210 */ /* 0x000fce0007ffe00f */
.L_x_3:
        /* <DEDUP_REMOVED lines=10> */
[----:B------:R-:W3:Y:S01]  /*0540*/  LDG.E R10, desc[UR6][R6.64+0x6000] ;  /* 0x00600006060a7981 */ /* 0x000ee2000c1e1900 */
[----:B------:R-:W-:Y:S01]  /*0550*/  VIADD R8, R8, 0x2000 ;  /* 0x0000200008087836 */ /* 0x000fe20000000000 */
[----:B--2--5:R-:W-:-:S04]  /*0560*/  IADD3 R4, PT, PT, R9, R5, R4 ;  /* 0x0000000509047210 */ /* 0x024fc80007ffe004 */
[----:B---3--:R-:W-:-:S07]  /*0570*/  IADD3 R5, PT, PT, R10, R4, R11 ;  /* 0x000000040a057210 */ /* 0x008fce0007ffe00b */
.L_x_4:
[----:B------:R-:W-:Y:S05]  /*0580*/  @!P1 BRA `(.L_x_2) ;  /* 0x0000000000309947 */ /* 0x000fea0003800000 */
[----:B------:R-:W1:Y:S01]  /*0590*/  LDC.64 R6, c[0x0][0x380] ;  /* 0x0000e000ff067b82 */ /* 0x000e620000000a00 */
[----:B------:R-:W-:Y:S02]  /*05a0*/  IMAD.MOV R0, RZ, RZ, -R0 ;  /* 0x000000ffff007224 */ /* 0x000fe400078e0a00 */
[----:B-1----:R-:W-:-:S07]  /*05b0*/  IMAD.WIDE.U32 R8, R8, 0x4, R6 ;  /* 0x0000000408087825 */ /* 0x002fce00078e0006 */
.L_x_5:
[----:B------:R-:W-:Y:S02]  /*05c0*/  IMAD.MOV.U32 R6, RZ, RZ, R8 ;  /* 0x000000ffff067224 */ /* 0x000fe400078e0008 */
[----:B------:R-:W-:-:S05]  /*05d0*/  IMAD.MOV.U32 R7, RZ, RZ, R9 ;  /* 0x000000ffff077224 */ /* 0x000fca00078e0009 */
[----:B------:R-:W2:Y:S01]  /*05e0*/  LDG.E R4, desc[UR6][R6.64] ;  /* 0x0000000606047981 */ /* 0x000ea2000c1e1900 */
[----:B------:R-:W-:Y:S01]  /*05f0*/  VIADD R0, R0, 0x1 ;  /* 0x0000000100007836 */ /* 0x000fe20000000000 */
[----:B------:R-:W-:-:S04]  /*0600*/  IADD3 R8, P1, PT, R8, 0x2000, RZ ;  /* 0x0000200008087810 */ /* 0x000fc80007f3e0ff */
[----:B------:R-:W-:Y:S01]  /*0610*/  ISETP.NE.AND P0, PT, R0, RZ, PT ;  /* 0x000000ff0000720c */ /* 0x000fe20003f05270 */
[----:B------:R-:W-:Y:S02]  /*0620*/  IMAD.X R9, RZ, RZ, R9, P1 ;  /* 0x000000ffff097224 */ /* 0x000fe400008e0609 */
[----:B--2--5:R-:W-:-:S10]  /*0630*/  IMAD.IADD R5, R4, 0x1, R5 ;  /* 0x0000000104057824 */ /* 0x024fd400078e0205 */
[----:B------:R-:W-:Y:S05]  /*0640*/  @P0 BRA `(.L_x_5) ;  /* 0xfffffffc00dc0947 */ /* 0x000fea000383ffff */
.L_x_2:
[----:B-----5:R-:W-:Y:S01]  /*0650*/  STG.E desc[UR6][R2.64], R5 ;  /* 0x0000000502007986 */ /* 0x020fe2000c101906 */
[----:B------:R-:W-:Y:S05]  /*0660*/  EXIT ;  /* 0x000000000000794d */ /* 0x000fea0003800000 */
.L_x_6:
[----:B------:R-:W-:-:S00]  /*0670*/  BRA `(.L_x_6) ;  /* 0xfffffffc00fc7947 */ /* 0x000fc0000383ffff */
[----:B------:R-:W-:-:S00]  /*0680*/  NOP ;  /* 0x0000000000007918 */ /* 0x000fc00000000000 */
[----:B------:R-:W-:-:S00]  /*0690*/  NOP ;  /* 0x0000000000007918 */ /* 0x000fc00000000000 */
[----:B------:R-:W-:-:S00]  /*06a0*/  NOP ;  /* 0x0000000000007918 */ /* 0x000fc00000000000 */
[----:B------:R-:W-:-:S00]  /*06b0*/  NOP ;  /* 0x0000000000007918 */ /* 0x000fc00000000000 */
[----:B------:R-:W-:-:S00]  /*06c0*/  NOP ;  /* 0x0000000000007918 */ /* 0x000fc00000000000 */
[----:B------:R-:W-:-:S00]  /*06d0*/  NOP ;  /* 0x0000000000007918 */ /* 0x000fc00000000000 */
[----:B------:R-:W-:-:S00]  /*06e0*/  NOP ;  /* 0x0000000000007918 */ /* 0x000fc00000000000 */
[----:B------:R-:W-:-:S00]  /*06f0*/  NOP ;  /* 0x0000000000007918 */ /* 0x000fc00000000000 */
.L_x_117:


//--------------------- .text._Z4sum2Pii          --------------------------
	.section	.text._Z4sum2Pii,"ax",@progbits
	.align	128
        .global         _Z4sum2Pii
        .type           _Z4sum2Pii,@function
        .size           _Z4sum2Pii,(.L_x_118 - _Z4sum2Pii)
        .other          _Z4sum2Pii,@"STO_CUDA_ENTRY STV_DEFAULT"
_Z4sum2Pii:
.text._Z4sum2Pii:
[----:B------:R-:W-:Y:S01]  /*0000*/  LDC R1, c[0x0][0x37c] ;  /* 0x0000df00ff017b82 */ /* 0x000fe20000000800 */
[----:B------:R-:W0:Y:S01]  /*0010*/  S2R R0, SR_CTAID.X ;  /* 0x0000000000007919 */ /* 0x000e220000002500 */
[----:B------:R-:W0:Y:S01]  /*0020*/  LDCU UR4, c[0x0][0x360] ;  /* 0x00006c00ff0477ac */ /* 0x000e220008000800 */
[----:B------:R-:W-:Y:S01]  /*0030*/  BSSY.RECONVERGENT B0, `(.L_x_7) ;  /* 0x0000018000007945 */ /* 0x000fe20003800200 */
[----:B------:R-:W1:Y:S01]  /*0040*/  S2R R3, SR_TID.X ;  /* 0x0000000000037919 */ /* 0x000e620000002100 */
[----:B------:R-:W2:Y:S01]  /*0050*/  LDCU UR6, c[0x0][0x388] ;  /* 0x00007100ff0677ac */ /* 0x000ea20008000800 */
[----:B0-----:R-:W-:Y:S01]  /*0060*/  IMAD R0, R0, UR4, RZ ;  /* 0x0000000400007c24 */ /* 0x001fe2000f8e02ff */
[----:B------:R-:W0:Y:S03]  /*0070*/  LDCU.64 UR4, c[0x0][0x358] ;  /* 0x00006b00ff0477ac */ /* 0x000e260008000a00 */
[----:B-1----:R-:W-:Y:S01]  /*0080*/  IMAD.IADD R2, R0, 0x1, R3 ;  /* 0x0000000100027824 */ /* 0x002fe200078e0203 */
[----:B------:R-:W-:-:S02]  /*0090*/  ISETP.GT.U32.AND P1, PT, R3, 0x1ff, PT ;  /* 0x000001ff0300780c */ /* 0x000fc40003f24070 */
[C---:B------:R-:W-:Y:S01]  /*00a0*/  ISETP.GT.U32.AND P0, PT, R3.reuse, 0xff, PT ;  /* 0x000000ff0300780c */ /* 0x040fe20003f04070 */
[----:B------:R-:W-:Y:S01]  /*00b0*/  IMAD.SHL.U32 R7, R2, 0x2, RZ ;  /* 0x0000000202077824 */ /* 0x000fe200078e00ff */
[C---:B------:R-:W-:Y:S02]  /*00c0*/  ISETP.GT.U32.AND P2, PT, R3.reuse, 0x3f, PT ;  /* 0x0000003f0300780c */ /* 0x040fe40003f44070 */
[----:B------:R-:W-:Y:S02]  /*00d0*/  ISETP.GT.U32.AND P3, PT, R3, 0x1f, PT ;  /* 0x0000001f0300780c */ /* 0x000fe40003f64070 */
[----:B------:R-:W-:Y:S02]  /*00e0*/  VIADDMNMX R2, R7, 0x1, R7, !PT ;  /* 0x0000000107027846 */ /* 0x000fe40007800107 */
[----:B------:R-:W-:Y:S02]  /*00f0*/  ISETP.GT.U32.AND P4, PT, R3, 0xf, PT ;  /* 0x0000000f0300780c */ /* 0x000fe40003f84070 */
[----:B--2---:R-:W-:-:S02]  /*0100*/  ISETP.GE.AND P6, PT, R2, UR6, PT ;  /* 0x0000000602007c0c */ /* 0x004fc4000bfc6270 */
[----:B------:R-:W-:Y:S02]  /*0110*/  P2R R2, PR, RZ, 0x2 ;  /* 0x00000002ff027803 */ /* 0x000fe40000000000 */
[C---:B------:R-:W-:Y:S02]  /*0120*/  ISETP.GT.U32.AND P1, PT, R3.reuse, 0x7f, PT ;  /* 0x0000007f0300780c */ /* 0x040fe40003f24070 */
[----:B------:R-:W-:-:S07]  /*0130*/  ISETP.GT.U32.AND P5, PT, R3, 0x7, PT ;  /* 0x000000070300780c */ /* 0x000fce0003fa4070 */
[----:B0-----:R-:W-:Y:S06]  /*0140*/  @P6 BRA `(.L_x_8) ;  /* 0x0000000000186947 */ /* 0x001fec0003800000 */
[----:B------:R-:W0:Y:S02]  /*0150*/  LDC.64 R4, c[0x0][0x380] ;  /* 0x0000e000ff047b82 */ /* 0x000e240000000a00 */
[----:B0-----:R-:W-:-:S05]  /*0160*/  IMAD.WIDE R4, R7, 0x4, R4 ;  /* 0x0000000407047825 */ /* 0x001fca00078e0204 */
[----:B------:R-:W2:Y:S04]  /*0170*/  LDG.E R2, desc[UR4][R4.64+0x4] ;  /* 0x0000040404027981 */ /* 0x000ea8000c1e1900 */
[----:B------:R-:W2:Y:S02]  /*0180*/  LDG.E R7, desc[UR4][R4.64] ;  /* 0x0000000404077981 */ /* 0x000ea4000c1e1900 */
[----:B--2---:R-:W-:-:S05]  /*0190*/  IMAD.IADD R7, R2, 0x1, R7 ;  /* 0x0000000102077824 */ /* 0x004fca00078e0207 */
[----:B------:R0:W-:Y:S02]  /*01a0*/  STG.E desc[UR4][R4.64], R7 ;  /* 0x0000000704007986 */ /* 0x0001e4000c101904 */
.L_x_8:
[----:B------:R-:W-:Y:S05]  /*01b0*/  BSYNC.RECONVERGENT B0 ;  /* 0x0000000000007941 */ /* 0x000fea0003800200 */
.L_x_7:
[----:B------:R-:W-:Y:S01]  /*01c0*/  BAR.SYNC.DEFER_BLOCKING 0x0 ;  /* 0x0000000000007b1d */ /* 0x000fe20000010000 */
[----:B------:R-:W-:-:S05]  /*01d0*/  ISETP.GT.U32.AND P6, PT, R3, 0x1ff, PT ;  /* 0x000001ff0300780c */ /* 0x000fca0003fc4070 */
[----:B------:R-:W-:Y:S08]  /*01e0*/  BSSY.RECONVERGENT B0, `(.L_x_9) ;  /* 0x000000d000007945 */ /* 0x000ff00003800200 */
[----:B------:R-:W-:Y:S05]  /*01f0*/  @P6 BRA `(.L_x_10) ;  /* 0x00000000002c6947 */ /* 0x000fea0003800000 */
[----:B0-----:R-:W-:-:S04]  /*0200*/  IMAD R7, R3, 0x2, R0 ;  /* 0x0000000203077824 */ /* 0x001fc800078e0200 */
[----:B------:R-:W-:-:S05]  /*0210*/  IMAD.SHL.U32 R7, R7, 0x2, RZ ;  /* 0x0000000207077824 */ /* 0x000fca00078e00ff */
[----:B------:R-:W-:-:S04]  /*0220*/  VIADDMNMX R2, R7, 0x2, R7, !PT ;  /* 0x0000000207027846 */ /* 0x000fc80007800107 */
[----:B------:R-:W-:-:S13]  /*0230*/  ISETP.GE.AND P6, PT, R2, UR6, PT ;  /* 0x0000000602007c0c */ /* 0x000fda000bfc6270 */
[----:B------:R-:W-:Y:S05]  /*0240*/  @P6 BRA `(.L_x_10) ;  /* 0x0000000000186947 */ /* 0x000fea0003800000 */
[----:B------:R-:W0:Y:S02]  /*0250*/  LDC.64 R4, c[0x0][0x380] ;  /* 0x0000e000ff047b82 */ /* 0x000e240000000a00 */
[----:B0-----:R-:W-:-:S05]  /*0260*/  IMAD.WIDE R4, R7, 0x4, R4 ;  /* 0x0000000407047825 */ /* 0x001fca00078e0204 */
[----:B------:R-:W2:Y:S04]  /*0270*/  LDG.E R2, desc[UR4][R4.64+0x8] ;  /* 0x0000080404027981 */ /* 0x000ea8000c1e1900 */
[----:B------:R-:W2:Y:S02]  /*0280*/  LDG.E R7, desc[UR4][R4.64] ;  /* 0x0000000404077981 */ /* 0x000ea4000c1e1900 */
[----:B--2---:R-:W-:-:S05]  /*0290*/  IADD3 R7, PT, PT, R2, R7, RZ ;  /* 0x0000000702077210 */ /* 0x004fca0007ffe0ff */
[----:B------:R1:W-:Y:S02]  /*02a0*/  STG.E desc[UR4][R4.64], R7 ;  /* 0x0000000704007986 */ /* 0x0003e4000c101904 */
.L_x_10:
[----:B------:R-:W-:Y:S05]  /*02b0*/  BSYNC.RECONVERGENT B0 ;  /* 0x0000000000007941 */ /* 0x000fea0003800200 */
.L_x_9:
[----:B------:R-:W-:Y:S01]  /*02c0*/  BAR.SYNC.DEFER_BLOCKING 0x0 ;  /* 0x0000000000007b1d */ /* 0x000fe20000010000 */
[----:B------:R-:W-:-:S05]  /*02d0*/  ISETP.GT.U32.AND P6, PT, R3, 0x3, PT ;  /* 0x000000030300780c */ /* 0x000fca0003fc4070 */
[----:B------:R-:W-:Y:S04]  /*02e0*/  BSSY.RECONVERGENT B0, `(.L_x_11) ;  /* 0x000000d000007945 */ /* 0x000fe80003800200 */
[----:B------:R-:W-:Y:S05]  /*02f0*/  @P0 BRA `(.L_x_12) ;  /* 0x00000000002c0947 */ /* 0x000fea0003800000 */
[----:B01----:R-:W-:-:S04]  /*0300*/  IMAD R7, R3, 0x4, R0 ;  /* 0x0000000403077824 */ /* 0x003fc800078e0200 */
        /* <DEDUP_REMOVED lines=8> */
[----:B--2---:R-:W-:-:S05]  /*0390*/  IMAD.IADD R7, R2, 0x1, R7 ;  /* 0x0000000102077824 */ /* 0x004fca00078e0207 */
[----:B------:R2:W-:Y:S02]  /*03a0*/  STG.E desc[UR4][R4.64], R7 ;  /* 0x0000000704007986 */ /* 0x0005e4000c101904 */
.L_x_12:
[----:B------:R-:W-:Y:S05]  /*03b0*/  BSYNC.RECONVERGENT B0 ;  /* 0x0000000000007941 */ /* 0x000fea0003800200 */
.L_x_11:
[----:B------:R-:W-:Y:S01]  /*03c0*/  BAR.SYNC.DEFER_BLOCKING 0x0 ;  /* 0x0000000000007b1d */ /* 0x000fe20000010000 */
[----:B------:R-:W-:-:S05]  /*03d0*/  ISETP.GT.U32.AND P0, PT, R3, 0x1, PT ;  /* 0x000000010300780c */ /* 0x000fca0003f04070 */
[----:B------:R-:W-:Y:S04]  /*03e0*/  BSSY.RECONVERGENT B0, `(.L_x_13) ;  /* 0x000000d000007945 */ /* 0x000fe80003800200 */
[----:B------:R-:W-:Y:S05]  /*03f0*/  @P1 BRA `(.L_x_14) ;  /* 0x00000000002c1947 */ /* 0x000fea0003800000 */
[----:B012---:R-:W-:-:S05]  /*0400*/  IMAD R7, R3, 0x8, R0 ;  /* 0x0000000803077824 */ /* 0x007fca00078e0200 */
[----:B------:R-:W-:-:S04]  /*0410*/  SHF.L.U32 R7, R7, 0x1, RZ ;  /* 0x0000000107077819 */ /* 0x000fc800000006ff */
        /* <DEDUP_REMOVED lines=9> */
.L_x_14:
[----:B------:R-:W-:Y:S05]  /*04b0*/  BSYNC.RECONVERGENT B0 ;  /* 0x0000000000007941 */ /* 0x000fea0003800200 */
.L_x_13:
[----:B------:R-:W-:Y:S01]  /*04c0*/  BAR.SYNC.DEFER_BLOCKING 0x0 ;  /* 0x0000000000007b1d */ /* 0x000fe20000010000 */
[----:B------:R-:W-:-:S05]  /*04d0*/  ISETP.NE.AND P1, PT, R3, RZ, PT ;  /* 0x000000ff0300720c */ /* 0x000fca0003f25270 */
[----:B------:R-:W-:Y:S04]  /*04e0*/  BSSY.RECONVERGENT B0, `(.L_x_15) ;  /* 0x000000d000007945 */ /* 0x000fe80003800200 */
[----:B------:R-:W-:Y:S05]  /*04f0*/  @P2 BRA `(.L_x_16) ;  /* 0x00000000002c2947 */ /* 0x000fea0003800000 */
[----:B0123--:R-:W-:-:S04]  /*0500*/  IMAD R7, R3, 0x10, R0 ;  /* 0x0000001003077824 */ /* 0x00ffc800078e0200 */
        /* <DEDUP_REMOVED lines=10> */
.L_x_16:
[----:B------:R-:W-:Y:S05]  /*05b0*/  BSYNC.RECONVERGENT B0 ;  /* 0x0000000000007941 */ /* 0x000fea0003800200 */
.L_x_15:
[----:B------:R-:W-:Y:S06]  /*05c0*/  BAR.SYNC.DEFER_BLOCKING 0x0 ;  /* 0x0000000000007b1d */ /* 0x000fec0000010000 */
[----:B------:R-:W-:Y:S04]  /*05d0*/  BSSY.RECONVERGENT B0, `(.L_x_17) ;  /* 0x000000d000007945 */ /* 0x000fe80003800200 */
[----:B------:R-:W-:Y:S05]  /*05e0*/  @P3 BRA `(.L_x_18) ;  /* 0x00000000002c3947 */ /* 0x000fea0003800000 */
[----:B01234-:R-:W-:-:S05]  /*05f0*/  LEA R7, R3, R0, 0x5 ;  /* 0x0000000003077211 */ /* 0x01ffca00078e28ff */
        /* <DEDUP_REMOVED lines=10> */
.L_x_18:
[----:B------:R-:W-:Y:S05]  /*06a0*/  BSYNC.RECONVERGENT B0 ;  /* 0x0000000000007941 */ /* 0x000fea0003800200 */
.L_x_17:
[----:B------:R-:W-:Y:S06]  /*06b0*/  BAR.SYNC.DEFER_BLOCKING 0x0 ;  /* 0x0000000000007b1d */ /* 0x000fec0000010000 */
[----:B------:R-:W-:Y:S04]  /*06c0*/  BSSY.RECONVERGENT B0, `(.L_x_19) ;  /* 0x000000d000007945 */ /* 0x000fe80003800200 */
[----:B------:R-:W-:Y:S05]  /*06d0*/  @P4 BRA `(.L_x_20) ;  /* 0x00000000002c4947 */ /* 0x000fea0003800000 */
[----:B01234-:R-:W-:-:S04]  /*06e0*/  IMAD R7, R3, 0x40, R0 ;  /* 0x0000004003077824 */ /* 0x01ffc800078e0200 */
        /* <DEDUP_REMOVED lines=10> */
.L_x_20:
[----:B------:R-:W-:Y:S05]  /*0790*/  BSYNC.RECONVERGENT B0 ;  /* 0x0000000000007941 */ /* 0x000fea0003800200 */
.L_x_19:
        /* <DEDUP_REMOVED lines=14> */
.L_x_22:
[----:B------:R-:W-:Y:S05]  /*0880*/  BSYNC.RECONVERGENT B0 ;  /* 0x0000000000007941 */ /* 0x000fea0003800200 */
.L_x_21:
[----:B------:R-:W-:Y:S06]  /*0890*/  BAR.SYNC.DEFER_BLOCKING 0x0 ;  /* 0x0000000000007b1d */ /* 0x000fec0000010000 */
[----:B------:R-:W-:Y:S04]  /*08a0*/  BSSY.RECONVERGENT B0, `(.L_x_23) ;  /* 0x000000d000007945 */ /* 0x000fe80003800200 */
[----:B------:R-:W-:Y:S05]  /*08b0*/  @P6 BRA `(.L_x_24) ;  /* 0x00000000002c6947 */ /* 0x000fea0003800000 */
[----:B01234-:R-:W-:-:S05]  /*08c0*/  IMAD R7, R3, 0x100, R0 ;  /* 0x0000010003077824 */ /* 0x01ffca00078e0200 */
        /* <DEDUP_REMOVED lines=10> */
.L_x_24:
[----:B------:R-:W-:Y:S05]  /*0970*/  BSYNC.RECONVERGENT B0 ;  /* 0x0000000000007941 */ /* 0x000fea0003800200 */
.L_x_23:
        /* <DEDUP_REMOVED lines=14> */
.L_x_26:
[----:B------:R-:W-:Y:S05]  /*0a60*/  BSYNC.RECONVERGENT B0 ;  /* 0x0000000000007941 */ /* 0x000fea0003800200 */
.L_x_25:
[----:B------:R-:W-:Y:S06]  /*0a70*/  BAR.SYNC.DEFER_BLOCKING 0x0 ;  /* 0x0000000000007b1d */ /* 0x000fec0000010000 */
[----:B------:R-:W-:Y:S04]  /*0a80*/  BSSY.RECONVERGENT B0, `(.L_x_27) ;  /* 0x000000c000007945 */ /* 0x000fe80003800200 */
[----:B------:R-:W-:Y:S05]  /*0a90*/  @P1 BRA `(.L_x_28) ;  /* 0x0000000000281947 */ /* 0x000fea0003800000 */
[----:B01234-:R-:W-:-:S05]  /*0aa0*/  IMAD.SHL.U32 R5, R0, 0x2, RZ ;  /* 0x0000000200057824 */ /* 0x01ffca00078e00ff */
        /* <DEDUP_REMOVED lines=9> */
.L_x_28:
[----:B------:R-:W-:Y:S05]  /*0b40*/  BSYNC.RECONVERGENT B0 ;  /* 0x0000000000007941 */ /* 0x000fea0003800200 */
.L_x_27:
[----:B------:R-:W-:Y:S06]  /*0b50*/  BAR.SYNC.DEFER_BLOCKING 0x0 ;  /* 0x0000000000007b1d */ /* 0x000fec0000010000 */
[----:B------:R-:W-:Y:S05]  /*0b60*/  EXIT ;  /* 0x000000000000794d */ /* 0x000fea0003800000 */
.L_x_29:
        /* <DEDUP_REMOVED lines=9> */
.L_x_118:


//--------------------- .text._Z3sumPii           --------------------------
	.section	.text._Z3sumPii,"ax",@progbits
	.align	128
        .global         _Z3sumPii
        .type           _Z3sumPii,@function
        .size           _Z3sumPii,(.L_x_119 - _Z3sumPii)
        .other          _Z3sumPii,@"STO_CUDA_ENTRY STV_DEFAULT"
_Z3sumPii:
.text._Z3sumPii:
        /* <DEDUP_REMOVED lines=27> */
.L_x_31:
[----:B------:R-:W-:Y:S05]  /*01b0*/  BSYNC.RECONVERGENT B0 ;  /* 0x0000000000007941 */ /* 0x000fea0003800200 */
.L_x_30:
        /* <DEDUP_REMOVED lines=15> */
.L_x_33:
[----:B------:R-:W-:Y:S05]  /*02b0*/  BSYNC.RECONVERGENT B0 ;  /* 0x0000000000007941 */ /* 0x000fea0003800200 */
.L_x_32:
        /* <DEDUP_REMOVED lines=15> */
.L_x_35:
[----:B------:R-:W-:Y:S05]  /*03b0*/  BSYNC.RECONVERGENT B0 ;  /* 0x0000000000007941 */ /* 0x000fea0003800200 */
.L_x_34:
        /* <DEDUP_REMOVED lines=15> */
.L_x_37:
[----:B------:R-:W-:Y:S05]  /*04b0*/  BSYNC.RECONVERGENT B0 ;  /* 0x0000000000007941 */ /* 0x000fea0003800200 */
.L_x_36:
        /* <DEDUP_REMOVED lines=15> */
.L_x_39:
[----:B------:R-:W-:Y:S05]  /*05b0*/  BSYNC.RECONVERGENT B0 ;  /* 0x0000000000007941 */ /* 0x000fea0003800200 */
.L_x_38:
        /* <DEDUP_REMOVED lines=14> */
.L_x_41:
[----:B------:R-:W-:Y:S05]  /*06a0*/  BSYNC.RECONVERGENT B0 ;  /* 0x0000000000007941 */ /* 0x000fea0003800200 */
.L_x_40:
        /* <DEDUP_REMOVED lines=14> */
.L_x_43:
[----:B------:R-:W-:Y:S05]  /*0790*/  BSYNC.RECONVERGENT B0 ;  /* 0x0000000000007941 */ /* 0x000fea0003800200 */
.L_x_42:
        /* <DEDUP_REMOVED lines=14> */
.L_x_45:
[----:B------:R-:W-:Y:S05]  /*0880*/  BSYNC.RECONVERGENT B0 ;  /* 0x0000000000007941 */ /* 0x000fea0003800200 */
.L_x_44:
        /* <DEDUP_REMOVED lines=14> */
.L_x_47:
[----:B------:R-:W-:Y:S05]  /*0970*/  BSYNC.RECONVERGENT B0 ;  /* 0x0000000000007941 */ /* 0x000fea0003800200 */
.L_x_46:
        /* <DEDUP_REMOVED lines=14> */
.L_x_49:
[----:B------:R-:W-:Y:S05]  /*0a60*/  BSYNC.RECONVERGENT B0 ;  /* 0x0000000000007941 */ /* 0x000fea0003800200 */
.L_x_48:
        /* <DEDUP_REMOVED lines=13> */
.L_x_51:
[----:B------:R-:W-:Y:S05]  /*0b40*/  BSYNC.RECONVERGENT B0 ;  /* 0x0000000000007941 */ /* 0x000fea0003800200 */
.L_x_50:
[----:B------:R-:W-:Y:S06]  /*0b50*/  BAR.SYNC.DEFER_BLOCKING 0x0 ;  /* 0x0000000000007b1d */ /* 0x000fec0000010000 */
[----:B------:R-:W-:Y:S05]  /*0b60*/  EXIT ;  /* 0x000000000000794d */ /* 0x000fea0003800000 */
.L_x_52:
        /* <DEDUP_REMOVED lines=9> */
.L_x_119:


//--------------------- .text._Z11minFinalizePii  --------------------------
	.section	.text._Z11minFinalizePii,"ax",@progbits
	.align	128
        .global         _Z11minFinalizePii
        .type           _Z11minFinalizePii,@function
        .size           _Z11minFinalizePii,(.L_x_120 - _Z11minFinalizePii)
        .other          _Z11minFinalizePii,@"STO_CUDA_ENTRY STV_DEFAULT"
_Z11minFinalizePii:
.text._Z11minFinalizePii:
[----:B------:R-:W-:Y:S08]  /*0000*/  LDC R1, c[0x0][0x37c] ;  /* 0x0000df00ff017b82 */ /* 0x000ff00000000800 */
[----:B------:R-:W0:Y:S01]  /*0010*/  LDC.64 R2, c[0x0][0x380] ;  /* 0x0000e000ff027b82 */ /* 0x000e220000000a00 */
[----:B------:R-:W0:Y:S01]  /*0020*/  LDCU.64 UR10, c[0x0][0x358] ;  /* 0x00006b00ff0a77ac */ /* 0x000e220008000a00 */
[----:B------:R-:W1:Y:S01]  /*0030*/  LDCU UR4, c[0x0][0x388] ;  /* 0x00007100ff0477ac */ /* 0x000e620008000800 */
[----:B0-----:R0:W5:Y:S01]  /*0040*/  LDG.E R7, desc[UR10][R2.64] ;  /* 0x0000000a02077981 */ /* 0x001162000c1e1900 */
[----:B-1----:R-:W-:-:S09]  /*0050*/  UISETP.GE.AND UP0, UPT, UR4, 0x801, UPT ;  /* 0x000008010400788c */ /* 0x002fd2000bf06270 */
[----:B0-----:R-:W-:Y:S05]  /*0060*/  BRA.U !UP0, `(.L_x_53) ;  /* 0x0000000508707547 */ /* 0x001fea000b800000 */
[----:B------:R-:W-:Y:S01]  /*0070*/  UIADD3 UR4, UPT, UPT, UR4, -0x801, URZ ;  /* 0xfffff7ff04047890 */ /* 0x000fe2000fffe0ff */
[----:B------:R-:W-:-:S03]  /*0080*/  IMAD.MOV.U32 R0, RZ, RZ, 0x800 ;  /* 0x00000800ff007424 */ /* 0x000fc600078e00ff */
[----:B------:R-:W-:Y:S02]  /*0090*/  UISETP.GE.U32.AND UP0, UPT, UR4, 0x7800, UPT ;  /* 0x000078000400788c */ /* 0x000fe4000bf06070 */
[----:B------:R-:W-:-:S04]  /*00a0*/  ULEA.HI UR5, UR4, 0x1, URZ, 0x15 ;  /* 0x0000000104057891 */ /* 0x000fc8000f8fa8ff */
[----:B------:R-:W-:-:S03]  /*00b0*/  ULOP3.LUT UR8, UR5, 0xf, URZ, 0xc0, !UPT ;  /* 0x0000000f05087892 */ /* 0x000fc6000f8ec0ff */
[----:B------:R-:W-:Y:S09]  /*00c0*/  BRA.U !UP0, `(.L_x_54) ;  /* 0x0000000108a07547 */ /* 0x000ff2000b800000 */
[----:B------:R-:W0:Y:S01]  /*00d0*/  LDCU.64 UR6, c[0x0][0x380] ;  /* 0x00007000ff0677ac */ /* 0x000e220008000a00 */
[----:B------:R-:W-:Y:S01]  /*00e0*/  IMAD.MOV.U32 R0, RZ, RZ, RZ ;  /* 0x000000ffff007224 */ /* 0x000fe200078e00ff */
[----:B------:R-:W-:-:S04]  /*00f0*/  ULOP3.LUT UR4, UR5, 0x3ffff0, URZ, 0xc0, !UPT ;  /* 0x003ffff005047892 */ /* 0x000fc8000f8ec0ff */
[----:B------:R-:W-:Y:S02]  /*0100*/  UIADD3 UR4, UPT, UPT, -UR4, URZ, URZ ;  /* 0x000000ff04047290 */ /* 0x000fe4000fffe1ff */
[----:B0-----:R-:W-:-:S04]  /*0110*/  UIADD3 UR6, UP0, UPT, UR6, 0x10000, URZ ;  /* 0x0001000006067890 */ /* 0x001fc8000ff1e0ff */
[----:B------:R-:W-:Y:S02]  /*0120*/  UIADD3.X UR7, UPT, UPT, URZ, UR7, URZ, UP0, !UPT ;  /* 0x00000007ff077290 */ /* 0x000fe400087fe4ff */
[----:B------:R-:W-:-:S04]  /*0130*/  IMAD.U32 R10, RZ, RZ, UR6 ;  /* 0x00000006ff0a7e24 */ /* 0x000fc8000f8e00ff */
[----:B------:R-:W-:-:S07]  /*0140*/  IMAD.U32 R5, RZ, RZ, UR7 ;  /* 0x00000007ff057e24 */ /* 0x000fce000f8e00ff */
.L_x_55:
        /* <DEDUP_REMOVED lines=17> */
[----:B------:R-:W-:Y:S01]  /*0260*/  UIADD3 UR4, UPT, UPT, UR4, 0x10, URZ ;  /* 0x0000001004047890 */ /* 0x000fe2000fffe0ff */
[----:B------:R-:W-:-:S03]  /*0270*/  VIADD R0, R0, 0x8000 ;  /* 0x0000800000007836 */ /* 0x000fc60000000000 */
[----:B------:R-:W-:Y:S01]  /*0280*/  UISETP.NE.AND UP0, UPT, UR4, URZ, UPT ;  /* 0x000000ff0400728c */ /* 0x000fe2000bf05270 */
[----:B--2--5:R-:W-:Y:S02]  /*0290*/  VIMNMX3 R8, R8, R7, R10, PT ;  /* 0x000000070808720f */ /* 0x024fe4000380010a */
[----:B------:R-:W-:-:S05]  /*02a0*/  IADD3 R10, P0, PT, R4, 0x20000, RZ ;  /* 0x00020000040a7810 */ /* 0x000fca0007f1e0ff */
[----:B0-----:R-:W-:Y:S01]  /*02b0*/  IMAD.X R5, RZ, RZ, R5, P0 ;  /* 0x000000ffff057224 */ /* 0x001fe200000e0605 */
[----:B---3--:R-:W-:-:S04]  /*02c0*/  VIMNMX3 R8, R11, R8, R12, PT ;  /* 0x000000080b08720f */ /* 0x008fc8000380010c */
[----:B----4-:R-:W-:-:S04]  /*02d0*/  VIMNMX3 R8, R13, R8, R14, PT ;  /* 0x000000080d08720f */ /* 0x010fc8000380010e */
[----:B------:R-:W-:-:S04]  /*02e0*/  VIMNMX3 R8, R15, R8, R16, PT ;  /* 0x000000080f08720f */ /* 0x000fc80003800110 */
[----:B------:R-:W-:-:S04]  /*02f0*/  VIMNMX3 R8, R17, R8, R18, PT ;  /* 0x000000081108720f */ /* 0x000fc80003800112 */
[----:B------:R-:W-:-:S04]  /*0300*/  VIMNMX3 R8, R19, R8, R20, PT ;  /* 0x000000081308720f */ /* 0x000fc80003800114 */
[----:B------:R-:W-:-:S04]  /*0310*/  VIMNMX3 R8, R21, R8, R22, PT ;  /* 0x000000081508720f */ /* 0x000fc80003800116 */
[----:B------:R-:W-:Y:S01]  /*0320*/  VIMNMX3 R7, R6, R8, R9, PT ;  /* 0x000000080607720f */ /* 0x000fe20003800109 */
[----:B------:R-:W-:Y:S06]  /*0330*/  BRA.U UP0, `(.L_x_55) ;  /* 0xfffffffd00847547 */ /* 0x000fec000b83ffff */
[----:B------:R-:W-:-:S07]  /*0340*/  VIADD R0, R0, 0x800 ;  /* 0x0000080000007836 */ /* 0x000fce0000000000 */
.L_x_54:
[----:B------:R-:W-:-:S09]  /*0350*/  UISETP.NE.AND UP0, UPT, UR8, URZ, UPT ;  /* 0x000000ff0800728c */ /* 0x000fd2000bf05270 */
[----:B------:R-:W-:Y:S05]  /*0360*/  BRA.U !UP0, `(.L_x_53) ;  /* 0x0000000108b07547 */ /* 0x000fea000b800000 */
[----:B------:R-:W-:Y:S02]  /*0370*/  UISETP.GE.U32.AND UP0, UPT, UR8, 0x8, UPT ;  /* 0x000000080800788c */ /* 0x000fe4000bf06070 */
[----:B------:R-:W-:-:S04]  /*0380*/  ULOP3.LUT UR4, UR5, 0x7, URZ, 0xc0, !UPT ;  /* 0x0000000705047892 */ /* 0x000fc8000f8ec0ff */
[----:B------:R-:W-:-:S03]  /*0390*/  UISETP.NE.AND UP1, UPT, UR4, URZ, UPT ;  /* 0x000000ff0400728c */ /* 0x000fc6000bf25270 */
[----:B------:R-:W-:Y:S08]  /*03a0*/  BRA.U !UP0, `(.L_x_56) ;  /* 0x00000001083c7547 */ /* 0x000ff0000b800000 */
[----:B------:R-:W0:Y:S02]  /*03b0*/  LDC.64 R4, c[0x0][0x380] ;  /* 0x0000e000ff047b82 */ /* 0x000e240000000a00 */
[----:B0-----:R-:W-:-:S05]  /*03c0*/  IMAD.WIDE.U32 R4, R0, 0x4, R4 ;  /* 0x0000000400047825 */ /* 0x001fca00078e0004 */
        /* <DEDUP_REMOVED lines=9> */
[----:B--2--5:R-:W-:-:S04]  /*0460*/  VIMNMX3 R6, R6, R7, R8, PT ;  /* 0x000000070606720f */ /* 0x024fc80003800108 */
[----:B---3--:R-:W-:-:S04]  /*0470*/  VIMNMX3 R6, R9, R6, R10, PT ;  /* 0x000000060906720f */ /* 0x008fc8000380010a */
[----:B----4-:R-:W-:-:S04]  /*0480*/  VIMNMX3 R6, R11, R6, R12, PT ;  /* 0x000000060b06720f */ /* 0x010fc8000380010c */
[----:B------:R-:W-:-:S07]  /*0490*/  VIMNMX3 R7, R13, R6, R14, PT ;  /* 0x000000060d07720f */ /* 0x000fce000380010e */
.L_x_56:
        /* <DEDUP_REMOVED lines=10> */
[----:B------:R-:W3:Y:S01]  /*0540*/  LDG.E R10, desc[UR10][R4.64+0x6000] ;  /* 0x0060000a040a7981 */ /* 0x000ee2000c1e1900 */
[----:B------:R-:W-:Y:S01]  /*0550*/  VIADD R0, R0, 0x2000 ;  /* 0x0000200000007836 */ /* 0x000fe20000000000 */
[----:B--2--5:R-:W-:-:S04]  /*0560*/  VIMNMX3 R6, R6, R7, R8, PT ;  /* 0x000000070606720f */ /* 0x024fc80003800108 */
[----:B---3--:R-:W-:-:S07]  /*0570*/  VIMNMX3 R7, R9, R6, R10, PT ;  /* 0x000000060907720f */ /* 0x008fce000380010a */
.L_x_57:
[----:B------:R-:W-:Y:S05]  /*0580*/  BRA.U !UP1, `(.L_x_53) ;  /* 0x0000000109287547 */ /* 0x000fea000b800000 */
[----:B------:R-:W0:Y:S01]  /*0590*/  LDC.64 R4, c[0x0][0x380] ;  /* 0x0000e000ff047b82 */ /* 0x000e220000000a00 */
[----:B------:R-:W-:Y:S01]  /*05a0*/  UIADD3 UR5, UPT, UPT, -UR5, URZ, URZ ;  /* 0x000000ff05057290 */ /* 0x000fe2000fffe1ff */
[----:B0-----:R-:W-:-:S11]  /*05b0*/  IMAD.WIDE.U32 R4, R0, 0x4, R4 ;  /* 0x0000000400047825 */ /* 0x001fd600078e0004 */
.L_x_58:
[----:B------:R0:W2:Y:S01]  /*05c0*/  LDG.E R0, desc[UR10][R4.64] ;  /* 0x0000000a04007981 */ /* 0x0000a2000c1e1900 */
[----:B------:R-:W-:-:S04]  /*05d0*/  UIADD3 UR5, UPT, UPT, UR5, 0x1, URZ ;  /* 0x0000000105057890 */ /* 0x000fc8000fffe0ff */
[----:B------:R-:W-:Y:S01]  /*05e0*/  UISETP.NE.AND UP0, UPT, UR5, URZ, UPT ;  /* 0x000000ff0500728c */ /* 0x000fe2000bf05270 */
[----:B0-----:R-:W-:-:S05]  /*05f0*/  IADD3 R4, P0, PT, R4, 0x2000, RZ ;  /* 0x0000200004047810 */ /* 0x001fca0007f1e0ff */
[----:B------:R-:W-:Y:S01]  /*0600*/  IMAD.X R5, RZ, RZ, R5, P0 ;  /* 0x000000ffff057224 */ /* 0x000fe200000e0605 */
[----:B--2--5:R-:W-:Y:S02]  /*0610*/  VIMNMX R7, PT, PT, R0, R7, PT ;  /* 0x0000000700077248 */ /* 0x024fe40003fe0100 */
[----:B------:R-:W-:Y:S05]  /*0620*/  BRA.U UP0, `(.L_x_58) ;  /* 0xfffffffd00e47547 */ /* 0x000fea000b83ffff */
.L_x_53:
[----:B-----5:R-:W-:Y:S01]  /*0630*/  STG.E desc[UR10][R2.64], R7 ;  /* 0x0000000702007986 */ /* 0x020fe2000c10190a */
[----:B------:R-:W-:Y:S05]  /*0640*/  EXIT ;  /* 0x000000000000794d */ /* 0x000fea0003800000 */
.L_x_59:
        /* <DEDUP_REMOVED lines=11> */
.L_x_120:


//--------------------- .text._Z3minPii           --------------------------
	.section	.text._Z3minPii,"ax",@progbits
	.align	128
        .global         _Z3minPii
        .type           _Z3minPii,@function
        .size           _Z3minPii,(.L_x_121 - _Z3minPii)
        .other          _Z3minPii,@"STO_CUDA_ENTRY STV_DEFAULT"
_Z3minPii:
.text._Z3minPii:
        /* <DEDUP_REMOVED lines=10> */
[----:B------:R-:W-:Y:S01]  /*00a0*/  ISETP.GT.U32.AND P6, PT, R3, 0xff, PT ;  /* 0x000000ff0300780c */ /* 0x000fe20003fc4070 */
[----:B------:R-:W-:-:S05]  /*00b0*/  IMAD.SHL.U32 R7, R2, 0x2, RZ ;  /* 0x0000000202077824 */ /* 0x000fca00078e00ff */
[----:B------:R-:W-:-:S04]  /*00c0*/  VIADDMNMX R2, R7, 0x1, R7, !PT ;  /* 0x0000000107027846 */ /* 0x000fc80007800107 */
[----:B--2---:R-:W-:-:S13]  /*00d0*/  ISETP.GE.AND P1, PT, R2, UR6, PT ;  /* 0x0000000602007c0c */ /* 0x004fda000bf26270 */
[----:B0-----:R-:W-:Y:S05]  /*00e0*/  @P1 BRA `(.L_x_61) ;  /* 0x0000000000181947 */ /* 0x001fea0003800000 */
[----:B------:R-:W0:Y:S02]  /*00f0*/  LDC.64 R4, c[0x0][0x380] ;  /* 0x0000e000ff047b82 */ /* 0x000e240000000a00 */
[----:B0-----:R-:W-:-:S05]  /*0100*/  IMAD.WIDE R4, R7, 0x4, R4 ;  /* 0x0000000407047825 */ /* 0x001fca00078e0204 */
[----:B------:R-:W2:Y:S04]  /*0110*/  LDG.E R7, desc[UR4][R4.64+0x4] ;  /* 0x0000040404077981 */ /* 0x000ea8000c1e1900 */
[----:B------:R-:W2:Y:S02]  /*0120*/  LDG.E R2, desc[UR4][R4.64] ;  /* 0x0000000404027981 */ /* 0x000ea4000c1e1900 */
[----:B--2---:R-:W-:-:S13]  /*0130*/  ISETP.GE.AND P1, PT, R7, R2, PT ;  /* 0x000000020700720c */ /* 0x004fda0003f26270 */
[----:B------:R0:W-:Y:S02]  /*0140*/  @!P1 STG.E desc[UR4][R4.64], R7 ;  /* 0x0000000704009986 */ /* 0x0001e4000c101904 */
.L_x_61:
[----:B------:R-:W-:Y:S05]  /*0150*/  BSYNC.RECONVERGENT B0 ;  /* 0x0000000000007941 */ /* 0x000fea0003800200 */
.L_x_60:
[----:B------:R-:W-:Y:S01]  /*0160*/  BAR.SYNC.DEFER_BLOCKING 0x0 ;  /* 0x0000000000007b1d */ /* 0x000fe20000010000 */
[C---:B------:R-:W-:Y:S02]  /*0170*/  ISETP.GT.U32.AND P5, PT, R3.reuse, 0x7f, PT ;  /* 0x0000007f0300780c */ /* 0x040fe40003fa4070 */
[C---:B------:R-:W-:Y:S02]  /*0180*/  ISETP.GT.U32.AND P4, PT, R3.reuse, 0x3f, PT ;  /* 0x0000003f0300780c */ /* 0x040fe40003f84070 */
[C---:B------:R-:W-:Y:S01]  /*0190*/  ISETP.GT.U32.AND P3, PT, R3.reuse, 0x1f, PT ;  /* 0x0000001f0300780c */ /* 0x040fe20003f64070 */
[----:B------:R-:W-:Y:S01]  /*01a0*/  BSSY.RECONVERGENT B0, `(.L_x_62) ;  /* 0x000000f000007945 */ /* 0x000fe20003800200 */
[C---:B------:R-:W-:Y:S02]  /*01b0*/  ISETP.GT.U32.AND P2, PT, R3.reuse, 0xf, PT ;  /* 0x0000000f0300780c */ /* 0x040fe40003f44070 */
[----:B------:R-:W-:Y:S01]  /*01c0*/  ISETP.GT.U32.AND P1, PT, R3, 0x7, PT ;  /* 0x000000070300780c */ /* 0x000fe20003f24070 */
[----:B------:R-:W-:-:S12]  /*01d0*/  @P0 BRA `(.L_x_63) ;  /* 0x00000000002c0947 */ /* 0x000fd80003800000 */
        /* <DEDUP_REMOVED lines=9> */
[----:B--2---:R-:W-:-:S13]  /*0270*/  ISETP.GE.AND P0, PT, R7, R2, PT ;  /* 0x000000020700720c */ /* 0x004fda0003f06270 */
[----:B------:R1:W-:Y:S02]  /*0280*/  @!P0 STG.E desc[UR4][R4.64], R7 ;  /* 0x0000000704008986 */ /* 0x0003e4000c101904 */
.L_x_63:
[----:B------:R-:W-:Y:S05]  /*0290*/  BSYNC.RECONVERGENT B0 ;  /* 0x0000000000007941 */ /* 0x000fea0003800200 */
.L_x_62:
        /* <DEDUP_REMOVED lines=15> */
.L_x_65:
[----:B------:R-:W-:Y:S05]  /*0390*/  BSYNC.RECONVERGENT B0 ;  /* 0x0000000000007941 */ /* 0x000fea0003800200 */
.L_x_64:
[----:B------:R-:W-:Y:S01]  /*03a0*/  BAR.SYNC.DEFER_BLOCKING 0x0 ;  /* 0x0000000000007b1d */ /* 0x000fe20000010000 */
[----:B------:R-:W-:-:S05]  /*03b0*/  ISETP.GT.U32.AND P6, PT, R3, 0x1, PT ;  /* 0x000000010300780c */ /* 0x000fca0003fc4070 */
[----:B------:R-:W-:Y:S04]  /*03c0*/  BSSY.RECONVERGENT B0, `(.L_x_66) ;  /* 0x000000d000007945 */ /* 0x000fe80003800200 */
[----:B------:R-:W-:Y:S05]  /*03d0*/  @P5 BRA `(.L_x_67) ;  /* 0x00000000002c5947 */ /* 0x000fea0003800000 */
[----:B012---:R-:W-:-:S04]  /*03e0*/  IMAD R7, R3, 0x8, R0 ;  /* 0x0000000803077824 */ /* 0x007fc800078e0200 */
        /* <DEDUP_REMOVED lines=10> */
.L_x_67:
[----:B------:R-:W-:Y:S05]  /*0490*/  BSYNC.RECONVERGENT B0 ;  /* 0x0000000000007941 */ /* 0x000fea0003800200 */
.L_x_66:
        /* <DEDUP_REMOVED lines=15> */
.L_x_69:
[----:B------:R-:W-:Y:S05]  /*0590*/  BSYNC.RECONVERGENT B0 ;  /* 0x0000000000007941 */ /* 0x000fea0003800200 */
.L_x_68:
        /* <DEDUP_REMOVED lines=14> */
.L_x_71:
[----:B------:R-:W-:Y:S05]  /*0680*/  BSYNC.RECONVERGENT B0 ;  /* 0x0000000000007941 */ /* 0x000fea0003800200 */
.L_x_70:
        /* <DEDUP_REMOVED lines=14> */
.L_x_73:
[----:B------:R-:W-:Y:S05]  /*0770*/  BSYNC.RECONVERGENT B0 ;  /* 0x0000000000007941 */ /* 0x000fea0003800200 */
.L_x_72:
        /* <DEDUP_REMOVED lines=14> */
.L_x_75:
[----:B------:R-:W-:Y:S05]  /*0860*/  BSYNC.RECONVERGENT B0 ;  /* 0x0000000000007941 */ /* 0x000fea0003800200 */
.L_x_74:
        /* <DEDUP_REMOVED lines=14> */
.L_x_77:
[----:B------:R-:W-:Y:S05]  /*0950*/  BSYNC.RECONVERGENT B0 ;  /* 0x0000000000007941 */ /* 0x000fea0003800200 */
.L_x_76:
        /* <DEDUP_REMOVED lines=14> */
.L_x_79:
[----:B------:R-:W-:Y:S05]  /*0a40*/  BSYNC.RECONVERGENT B0 ;  /* 0x0000000000007941 */ /* 0x000fea0003800200 */
.L_x_78:
        /* <DEDUP_REMOVED lines=13> */
.L_x_81:
[----:B------:R-:W-:Y:S05]  /*0b20*/  BSYNC.RECONVERGENT B0 ;  /* 0x0000000000007941 */ /* 0x000fea0003800200 */
.L_x_80:
[----:B------:R-:W-:Y:S06]  /*0b30*/  BAR.SYNC.DEFER_BLOCKING 0x0 ;  /* 0x0000000000007b1d */ /* 0x000fec0000010000 */
[----:B------:R-:W-:Y:S05]  /*0b40*/  EXIT ;  /* 0x000000000000794d */ /* 0x000fea0003800000 */
.L_x_82:
        /* <DEDUP_REMOVED lines=11> */
.L_x_121:


//--------------------- .text._Z11maxFinalizePii  --------------------------
	.section	.text._Z11maxFinalizePii,"ax",@progbits
	.align	128
        .global         _Z11maxFinalizePii
        .type           _Z11maxFinalizePii,@function
        .size           _Z11maxFinalizePii,(.L_x_122 - _Z11maxFinalizePii)
        .other          _Z11maxFinalizePii,@"STO_CUDA_ENTRY STV_DEFAULT"
_Z11maxFinalizePii:
.text._Z11maxFinalizePii:
        /* <DEDUP_REMOVED lines=21> */
.L_x_85:
        /* <DEDUP_REMOVED lines=20> */
[----:B--2--5:R-:W-:Y:S02]  /*0290*/  VIMNMX3 R8, R8, R7, R10, !PT ;  /* 0x000000070808720f */ /* 0x024fe4000780010a */
[----:B------:R-:W-:-:S05]  /*02a0*/  IADD3 R10, P0, PT, R4, 0x20000, RZ ;  /* 0x00020000040a7810 */ /* 0x000fca0007f1e0ff */
[----:B0-----:R-:W-:Y:S01]  /*02b0*/  IMAD.X R5, RZ, RZ, R5, P0 ;  /* 0x000000ffff057224 */ /* 0x001fe200000e0605 */
[----:B---3--:R-:W-:-:S04]  /*02c0*/  VIMNMX3 R8, R11, R8, R12, !PT ;  /* 0x000000080b08720f */ /* 0x008fc8000780010c */
[----:B----4-:R-:W-:-:S04]  /*02d0*/  VIMNMX3 R8, R13, R8, R14, !PT ;  /* 0x000000080d08720f */ /* 0x010fc8000780010e */
[----:B------:R-:W-:-:S04]  /*02e0*/  VIMNMX3 R8, R15, R8, R16, !PT ;  /* 0x000000080f08720f */ /* 0x000fc80007800110 */
[----:B------:R-:W-:-:S04]  /*02f0*/  VIMNMX3 R8, R17, R8, R18, !PT ;  /* 0x000000081108720f */ /* 0x000fc80007800112 */
[----:B------:R-:W-:-:S04]  /*0300*/  VIMNMX3 R8, R19, R8, R20, !PT ;  /* 0x000000081308720f */ /* 0x000fc80007800114 */
[----:B------:R-:W-:-:S04]  /*0310*/  VIMNMX3 R8, R21, R8, R22, !PT ;  /* 0x000000081508720f */ /* 0x000fc80007800116 */
[----:B------:R-:W-:Y:S01]  /*0320*/  VIMNMX3 R7, R6, R8, R9, !PT ;  /* 0x000000080607720f */ /* 0x000fe20007800109 */
[----:B------:R-:W-:Y:S06]  /*0330*/  BRA.U UP0, `(.L_x_85) ;  /* 0xfffffffd00847547 */ /* 0x000fec000b83ffff */
[----:B------:R-:W-:-:S07]  /*0340*/  VIADD R0, R0, 0x800 ;  /* 0x0000080000007836 */ /* 0x000fce0000000000 */
.L_x_84:
        /* <DEDUP_REMOVED lines=17> */
[----:B--2--5:R-:W-:-:S04]  /*0460*/  VIMNMX3 R6, R6, R7, R8, !PT ;  /* 0x000000070606720f */ /* 0x024fc80007800108 */
[----:B---3--:R-:W-:-:S04]  /*0470*/  VIMNMX3 R6, R9, R6, R10, !PT ;  /* 0x000000060906720f */ /* 0x008fc8000780010a */
[----:B----4-:R-:W-:-:S04]  /*0480*/  VIMNMX3 R6, R11, R6, R12, !PT ;  /* 0x000000060b06720f */ /* 0x010fc8000780010c */
[----:B------:R-:W-:-:S07]  /*0490*/  VIMNMX3 R7, R13, R6, R14, !PT ;  /* 0x000000060d07720f */ /* 0x000fce000780010e */
.L_x_86:
        /* <DEDUP_REMOVED lines=12> */
[----:B--2--5:R-:W-:-:S04]  /*0560*/  VIMNMX3 R6, R6, R7, R8, !PT ;  /* 0x000000070606720f */ /* 0x024fc80007800108 */
[----:B---3--:R-:W-:-:S07]  /*0570*/  VIMNMX3 R7, R9, R6, R10, !PT ;  /* 0x000000060907720f */ /* 0x008fce000780010a */
.L_x_87:
[----:B------:R-:W-:Y:S05]  /*0580*/  BRA.U !UP1, `(.L_x_83) ;  /* 0x0000000109287547 */ /* 0x000fea000b800000 */
[----:B------:R-:W0:Y:S01]  /*0590*/  LDC.64 R4, c[0x0][0x380] ;  /* 0x0000e000ff047b82 */ /* 0x000e220000000a00 */
[----:B------:R-:W-:Y:S01]  /*05a0*/  UIADD3 UR5, UPT, UPT, -UR5, URZ, URZ ;  /* 0x000000ff05057290 */ /* 0x000fe2000fffe1ff */
[----:B0-----:R-:W-:-:S11]  /*05b0*/  IMAD.WIDE.U32 R4, R0, 0x4, R4 ;  /* 0x0000000400047825 */ /* 0x001fd600078e0004 */
.L_x_88:
[----:B------:R0:W2:Y:S01]  /*05c0*/  LDG.E R0, desc[UR10][R4.64] ;  /* 0x0000000a04007981 */ /* 0x0000a2000c1e1900 */
[----:B------:R-:W-:-:S04]  /*05d0*/  UIADD3 UR5, UPT, UPT, UR5, 0x1, URZ ;  /* 0x0000000105057890 */ /* 0x000fc8000fffe0ff */
[----:B------:R-:W-:Y:S01]  /*05e0*/  UISETP.NE.AND UP0, UPT, UR5, URZ, UPT ;  /* 0x000000ff0500728c */ /* 0x000fe2000bf05270 */
[----:B0-----:R-:W-:-:S05]  /*05f0*/  IADD3 R4, P0, PT, R4, 0x2000, RZ ;  /* 0x0000200004047810 */ /* 0x001fca0007f1e0ff */
[----:B------:R-:W-:Y:S01]  /*0600*/  IMAD.X R5, RZ, RZ, R5, P0 ;  /* 0x000000ffff057224 */ /* 0x000fe200000e0605 */
[----:B--2--5:R-:W-:Y:S02]  /*0610*/  VIMNMX R7, PT, PT, R0, R7, !PT ;  /* 0x0000000700077248 */ /* 0x024fe40007fe0100 */
[----:B------:R-:W-:Y:S05]  /*0620*/  BRA.U UP0, `(.L_x_88) ;  /* 0xfffffffd00e47547 */ /* 0x000fea000b83ffff */
.L_x_83:
[----:B-----5:R-:W-:Y:S01]  /*0630*/  STG.E desc[UR10][R2.64], R7 ;  /* 0x0000000702007986 */ /* 0x020fe2000c10190a */
[----:B------:R-:W-:Y:S05]  /*0640*/  EXIT ;  /* 0x000000000000794d */ /* 0x000fea0003800000 */
.L_x_89:
        /* <DEDUP_REMOVED lines=11> */
.L_x_122:


//--------------------- .text._Z3maxPii           --------------------------
	.section	.text._Z3maxPii,"ax",@progbits
	.align	128
        .global         _Z3maxPii
        .type           _Z3maxPii,@function
        .size           _Z3maxPii,(.L_x_123 - _Z3maxPii)
        .other          _Z3maxPii,@"STO_CUDA_ENTRY STV_DEFAULT"
_Z3maxPii:
.text._Z3maxPii:
        /* <DEDUP_REMOVED lines=19> */
[----:B--2---:R-:W-:-:S13]  /*0130*/  ISETP.GT.AND P1, PT, R7, R2, PT ;  /* 0x000000020700720c */ /* 0x004fda0003f24270 */
[----:B------:R0:W-:Y:S02]  /*0140*/  @P1 STG.E desc[UR4][R4.64], R7 ;  /* 0x0000000704001986 */ /* 0x0001e4000c101904 */
.L_x_91:
[----:B------:R-:W-:Y:S05]  /*0150*/  BSYNC.RECONVERGENT B0 ;  /* 0x0000000000007941 */ /* 0x000fea0003800200 */
.L_x_90:
        /* <DEDUP_REMOVED lines=17> */
[----:B--2---:R-:W-:-:S13]  /*0270*/  ISETP.GT.AND P0, PT, R7, R2, PT ;  /* 0x000000020700720c */ /* 0x004fda0003f04270 */
[----:B------:R1:W-:Y:S02]  /*0280*/  @P0 STG.E desc[UR4][R4.64], R7 ;  /* 0x0000000704000986 */ /* 0x0003e4000c101904 */
.L_x_93:
[----:B------:R-:W-:Y:S05]  /*0290*/  BSYNC.RECONVERGENT B0 ;  /* 0x0000000000007941 */ /* 0x000fea0003800200 */
.L_x_92:
        /* <DEDUP_REMOVED lines=15> */
.L_x_95:
[----:B------:R-:W-:Y:S05]  /*0390*/  BSYNC.RECONVERGENT B0 ;  /* 0x0000000000007941 */ /* 0x000fea0003800200 */
.L_x_94:
        /* <DEDUP_REMOVED lines=15> */
.L_x_97:
[----:B------:R-:W-:Y:S05]  /*0490*/  BSYNC.RECONVERGENT B0 ;  /* 0x0000000000007941 */ /* 0x000fea0003800200 */
.L_x_96:
        /* <DEDUP_REMOVED lines=15> */
.L_x_99:
[----:B------:R-:W-:Y:S05]  /*0590*/  BSYNC.RECONVERGENT B0 ;  /* 0x0000000000007941 */ /* 0x000fea0003800200 */
.L_x_98:
        /* <DEDUP_REMOVED lines=14> */
.L_x_101:
[----:B------:R-:W-:Y:S05]  /*0680*/  BSYNC.RECONVERGENT B0 ;  /* 0x0000000000007941 */ /* 0x000fea0003800200 */
.L_x_100:
        /* <DEDUP_REMOVED lines=14> */
.L_x_103:
[----:B------:R-:W-:Y:S05]  /*0770*/  BSYNC.RECONVERGENT B0 ;  /* 0x0000000000007941 */ /* 0x000fea0003800200 */
.L_x_102:
        /* <DEDUP_REMOVED lines=14> */
.L_x_105:
[----:B------:R-:W-:Y:S05]  /*0860*/  BSYNC.RECONVERGENT B0 ;  /* 0x0000000000007941 */ /* 0x000fea0003800200 */
.L_x_104:
        /* <DEDUP_REMOVED lines=14> */
.L_x_107:
[----:B------:R-:W-:Y:S05]  /*0950*/  BSYNC.RECONVERGENT B0 ;  /* 0x0000000000007941 */ /* 0x000fea0003800200 */
.L_x_106:
        /* <DEDUP_REMOVED lines=14> */
.L_x_109:
[----:B------:R-:W-:Y:S05]  /*0a40*/  BSYNC.RECONVERGENT B0 ;  /* 0x0000000000007941 */ /* 0x000fea0003800200 */
.L_x_108:
        /* <DEDUP_REMOVED lines=13> */
.L_x_111:
[----:B------:R-:W-:Y:S05]  /*0b20*/  BSYNC.RECONVERGENT B0 ;  /* 0x0000000000007941 */ /* 0x000fea0003800200 */
.L_x_110:
[----:B------:R-:W-:Y:S06]  /*0b30*/  BAR.SYNC.DEFER_BLOCKING 0x0 ;  /* 0x0000000000007b1d */ /* 0x000fec0000010000 */
[----:B------:R-:W-:Y:S05]  /*0b40*/  EXIT ;  /* 0x000000000000794d */ /* 0x000fea0003800000 */
.L_x_112:
        /* <DEDUP_REMOVED lines=11> */
.L_x_123:


//--------------------- .text._Z6subAvgPiii       --------------------------
	.section	.text._Z6subAvgPiii,"ax",@progbits
	.align	128
        .global         _Z6subAvgPiii
        .type           _Z6subAvgPiii,@function
        .size           _Z6subAvgPiii,(.L_x_116 - _Z6subAvgPiii)
        .other          _Z6subAvgPiii,@"STO_CUDA_ENTRY STV_DEFAULT"
_Z6subAvgPiii:
.text._Z6subAvgPiii:
[----:B------:R-:W-:Y:S01]  /*0000*/  LDC R1, c[0x0][0x37c] ;  /* 0x0000df00ff017b82 */ /* 0x000fe20000000800 */
[----:B------:R-:W0:Y:S01]  /*0010*/  S2R R5, SR_CTAID.X ;  /* 0x0000000000057919 */ /* 0x000e220000002500 */
[----:B------:R-:W0:Y:S01]  /*0020*/  LDCU UR4, c[0x0][0x360] ;  /* 0x00006c00ff0477ac */ /* 0x000e220008000800 */
[----:B------:R-:W0:Y:S01]  /*0030*/  S2R R0, SR_TID.X ;  /* 0x0000000000007919 */ /* 0x000e220000002100 */
[----:B------:R-:W1:Y:S01]  /*0040*/  LDCU UR5, c[0x0][0x388] ;  /* 0x00007100ff0577ac */ /* 0x000e620008000800 */
[----:B0-----:R-:W-:-:S05]  /*0050*/  IMAD R5, R5, UR4, R0 ;  /* 0x0000000405057c24 */ /* 0x001fca000f8e0200 */
[----:B-1----:R-:W-:-:S13]  /*0060*/  ISETP.GE.AND P0, PT, R5, UR5, PT ;  /* 0x0000000505007c0c */ /* 0x002fda000bf06270 */
[----:B------:R-:W-:Y:S05]  /*0070*/  @P0 EXIT ;  /* 0x000000000000094d */ /* 0x000fea0003800000 */
[----:B------:R-:W0:Y:S01]  /*0080*/  LDC.64 R2, c[0x0][0x380] ;  /* 0x0000e000ff027b82 */ /* 0x000e220000000a00 */
[----:B------:R-:W1:Y:S01]  /*0090*/  LDCU.64 UR4, c[0x0][0x358] ;  /* 0x00006b00ff0477ac */ /* 0x000e620008000a00 */
[----:B------:R-:W2:Y:S01]  /*00a0*/  LDCU UR6, c[0x0][0x38c] ;  /* 0x00007180ff0677ac */ /* 0x000ea20008000800 */
[----:B0-----:R-:W-:-:S05]  /*00b0*/  IMAD.WIDE R2, R5, 0x4, R2 ;  /* 0x0000000405027825 */ /* 0x001fca00078e0202 */
[----:B-1----:R-:W2:Y:S01]  /*00c0*/  LDG.E R10, desc[UR4][R2.64] ;  /* 0x00000004020a7981 */ /* 0x002ea2000c1e1900 */
[----:B------:R-:W-:Y:S01]  /*00d0*/  BSSY.RECONVERGENT B0, `(.L_x_113) ;  /* 0x0000005000007945 */ /* 0x000fe20003800200 */
[----:B------:R-:W-:Y:S01]  /*00e0*/  MOV R0, 0x120 ;  /* 0x0000012000007802 */ /* 0x000fe20000000f00 */
[----:B--2---:R-:W-:-:S04]  /*00f0*/  VIADD R10, R10, -UR6 ;  /* 0x800000060a0a7c36 */ /* 0x004fc80008000000 */
[----:B------:R0:W1:Y:S03]  /*0100*/  I2F.F64 R4, R10 ;  /* 0x0000000a00047312 */ /* 0x0000660000201c00 */
[----:B01----:R-:W-:Y:S05]  /*0110*/  CALL.REL.NOINC `($_Z6subAvgPiii$__internal_accurate_pow) ;  /* 0x00000000002c7944 */ /* 0x003fea0003c00000 */
[----:B------:R-:W-:Y:S05]  /*0120*/  BSYNC.RECONVERGENT B0 ;  /* 0x0000000000007941 */ /* 0x000fea0003800200 */
.L_x_113:
[C---:B------:R-:W-:Y:S01]  /*0130*/  ISETP.NE.AND P0, PT, R10.reuse, RZ, PT ;  /* 0x000000ff0a00720c */ /* 0x040fe20003f05270 */
[----:B------:R-:W-:Y:S01]  /*0140*/  IMAD.MOV.U32 R4, RZ, RZ, R6 ;  /* 0x000000ffff047224 */ /* 0x000fe200078e0006 */
[----:B------:R-:W-:Y:S01]  /*0150*/  ISETP.NE.AND P1, PT, R10, 0x1, PT ;  /* 0x000000010a00780c */ /* 0x000fe20003f25270 */
[----:B------:R-:W-:-:S10]  /*0160*/  IMAD.MOV.U32 R5, RZ, RZ, R7 ;  /* 0x000000ffff057224 */ /* 0x000fd400078e0007 */
[----:B------:R-:W-:-:S06]  /*0170*/  @!P0 CS2R R4, SRZ ;  /* 0x0000000000048805 */ /* 0x000fcc000001ff00 */
[----:B------:R-:W-:Y:S02]  /*0180*/  FSEL R5, R5, 1.875, P1 ;  /* 0x3ff0000005057808 */ /* 0x000fe40000800000 */
[----:B------:R-:W-:-:S04]  /*0190*/  FSEL R4, R4, RZ, P1 ;  /* 0x000000ff04047208 */ /* 0x000fc80000800000 */
[----:B------:R-:W0:Y:S02]  /*01a0*/  F2I.F64.TRUNC R5, R4 ;  /* 0x0000000400057311 */ /* 0x000e24000030d100 */
[----:B0-----:R-:W-:Y:S01]  /*01b0*/  STG.E desc[UR4][R2.64], R5 ;  /* 0x0000000502007986 */ /* 0x001fe2000c101904 */
[----:B------:R-:W-:Y:S05]  /*01c0*/  EXIT ;  /* 0x000000000000794d */ /* 0x000fea0003800000 */
        .type           $_Z6subAvgPiii$__internal_accurate_pow,@function
        .size           $_Z6subAvgPiii$__internal_accurate_pow,(.L_x_116 - $_Z6subAvgPiii$__internal_accurate_pow)
$_Z6subAvgPiii$__internal_accurate_pow:
[----:B------:R-:W-:Y:S01]  /*01d0*/  DADD R4, -RZ, |R4| ;  /* 0x00000000ff047229 */ /* 0x000fe20000000504 */
[----:B------:R-:W-:Y:S01]  /*01e0*/  IMAD.MOV.U32 R14, RZ, RZ, RZ ;  /* 0x000000ffff0e7224 */ /* 0x000fe200078e00ff */
[----:B------:R-:W-:Y:S01]  /*01f0*/  MOV R18, 0x41ad3b5a ;  /* 0x41ad3b5a00127802 */ /* 0x000fe20000000f00 */
[----:B------:R-:W-:Y:S01]  /*0200*/  IMAD.MOV.U32 R19, RZ, RZ, 0x3ed0f5d2 ;  /* 0x3ed0f5d2ff137424 */ /* 0x000fe200078e00ff */
[----:B------:R-:W-:Y:S01]  /*0210*/  UMOV UR6, 0x7d2cafe2 ;  /* 0x7d2cafe200067882 */ /* 0x000fe20000000000 */
[----:B------:R-:W-:Y:S01]  /*0220*/  UMOV UR7, 0x3eb0f5ff ;  /* 0x3eb0f5ff00077882 */ /* 0x000fe20000000000 */
[----:B------:R-:W-:Y:S01]  /*0230*/  UMOV UR8, 0x3b39803f ;  /* 0x3b39803f00087882 */ /* 0x000fe20000000000 */
[----:B------:R-:W-:-:S03]  /*0240*/  UMOV UR9, 0x3c7abc9e ;  /* 0x3c7abc9e00097882 */ /* 0x000fc60000000000 */
[----:B------:R-:W-:Y:S01]  /*0250*/  ISETP.GT.U32.AND P0, PT, R5, 0xfffff, PT ;  /* 0x000fffff0500780c */ /* 0x000fe20003f04070 */
[----:B------:R-:W-:-:S12]  /*0260*/  IMAD.MOV.U32 R6, RZ, RZ, R5 ;  /* 0x000000ffff067224 */ /* 0x000fd800078e0005 */
[----:B------:R-:W-:-:S10]  /*0270*/  @!P0 DMUL R22, R4, 1.80143985094819840000e+16 ;  /* 0x4350000004168828 */ /* 0x000fd40000000000 */
[----:B------:R-:W-:Y:S01]  /*0280*/  @!P0 IMAD.MOV.U32 R6, RZ, RZ, R23 ;  /* 0x000000ffff068224 */ /* 0x000fe200078e0017 */
[----:B------:R-:W-:-:S04]  /*0290*/  @!P0 MOV R4, R22 ;  /* 0x0000001600048202 */ /* 0x000fc80000000f00 */
[----:B------:R-:W-:Y:S01]  /*02a0*/  LOP3.LUT R6, R6, 0x800fffff, RZ, 0xc0, !PT ;  /* 0x800fffff06067812 */ /* 0x000fe200078ec0ff */
[----:B------:R-:W-:Y:S01]  /*02b0*/  IMAD.MOV.U32 R12, RZ, RZ, R4 ;  /* 0x000000ffff0c7224 */ /* 0x000fe200078e0004 */
[----:B------:R-:W-:Y:S02]  /*02c0*/  SHF.R.U32.HI R4, RZ, 0x14, R5 ;  /* 0x00000014ff047819 */ /* 0x000fe40000011605 */
[----:B------:R-:W-:Y:S02]  /*02d0*/  LOP3.LUT R13, R6, 0x3ff00000, RZ, 0xfc, !PT ;  /* 0x3ff00000060d7812 */ /* 0x000fe400078efcff */
[----:B------:R-:W-:Y:S02]  /*02e0*/  @!P0 LEA.HI R4, R23, 0xffffffca, RZ, 0xc ;  /* 0xffffffca17048811 */ /* 0x000fe400078f60ff */
[----:B------:R-:W-:-:S03]  /*02f0*/  ISETP.GE.U32.AND P1, PT, R13, 0x3ff6a09f, PT ;  /* 0x3ff6a09f0d00780c */ /* 0x000fc60003f26070 */
[----:B------:R-:W-:-:S10]  /*0300*/  VIADD R5, R4, 0xfffffc01 ;  /* 0xfffffc0104057836 */ /* 0x000fd40000000000 */
[----:B------:R-:W-:Y:S01]  /*0310*/  @P1 VIADD R7, R13, 0xfff00000 ;  /* 0xfff000000d071836 */ /* 0x000fe20000000000 */
[----:B------:R-:W-:-:S03]  /*0320*/  @P1 IADD3 R5, PT, PT, R4, -0x3fe, RZ ;  /* 0xfffffc0204051810 */ /* 0x000fc60007ffe0ff */
[----:B------:R-:W-:Y:S01]  /*0330*/  @P1 IMAD.MOV.U32 R13, RZ, RZ, R7 ;  /* 0x000000ffff0d1224 */ /* 0x000fe200078e0007 */
[----:B------:R-:W-:Y:S01]  /*0340*/  LOP3.LUT R4, R5, 0x80000000, RZ, 0x3c, !PT ;  /* 0x8000000005047812 */ /* 0x000fe200078e3cff */
[----:B------:R-:W-:-:S04]  /*0350*/  IMAD.MOV.U32 R5, RZ, RZ, 0x43300000 ;  /* 0x43300000ff057424 */ /* 0x000fc800078e00ff */
[C---:B------:R-:W-:Y:S02]  /*0360*/  DADD R8, R12.reuse, 1 ;  /* 0x3ff000000c087429 */ /* 0x040fe40000000000 */
[----:B------:R-:W-:-:S04]  /*0370*/  DADD R12, R12, -1 ;  /* 0xbff000000c0c7429 */ /* 0x000fc80000000000 */
[----:B------:R-:W0:Y:S02]  /*0380*/  MUFU.RCP64H R15, R9 ;  /* 0x00000009000f7308 */ /* 0x000e240000001800 */
[----:B0-----:R-:W-:-:S08]  /*0390*/  DFMA R6, -R8, R14, 1 ;  /* 0x3ff000000806742b */ /* 0x001fd0000000010e */
[----:B------:R-:W-:-:S08]  /*03a0*/  DFMA R6, R6, R6, R6 ;  /* 0x000000060606722b */ /* 0x000fd00000000006 */
[----:B------:R-:W-:-:S08]  /*03b0*/  DFMA R14, R14, R6, R14 ;  /* 0x000000060e0e722b */ /* 0x000fd0000000000e */
[----:B------:R-:W-:-:S08]  /*03c0*/  DMUL R6, R12, R14 ;  /* 0x0000000e0c067228 */ /* 0x000fd00000000000 */
[----:B------:R-:W-:-:S08]  /*03d0*/  DFMA R6, R12, R14, R6 ;  /* 0x0000000e0c06722b */ /* 0x000fd00000000006 */
[----:B------:R-:W-:Y:S02]  /*03e0*/  DMUL R16, R6, R6 ;  /* 0x0000000606107228 */ /* 0x000fe40000000000 */
[----:B------:R-:W-:-:S06]  /*03f0*/  DADD R20, R12, -R6 ;  /* 0x000000000c147229 */ /* 0x000fcc0000000806 */
[----:B------:R-:W-:Y:S01]  /*0400*/  DFMA R8, R16, UR6, R18 ;  /* 0x0000000610087c2b */ /* 0x000fe20008000012 */
[----:B------:R-:W-:Y:S01]  /*0410*/  UMOV UR6, 0x75488a3f ;  /* 0x75488a3f00067882 */ /* 0x000fe20000000000 */
[----:B------:R-:W-:Y:S01]  /*0420*/  UMOV UR7, 0x3ef3b20a ;  /* 0x3ef3b20a00077882 */ /* 0x000fe20000000000 */
[----:B------:R-:W-:-:S05]  /*0430*/  DADD R20, R20, R20 ;  /* 0x0000000014147229 */ /* 0x000fca0000000014 */
[----:B------:R-:W-:Y:S01]  /*0440*/  DFMA R8, R16, R8, UR6 ;  /* 0x0000000610087e2b */ /* 0x000fe20008000008 */
[----:B------:R-:W-:Y:S01]  /*0450*/  UMOV UR6, 0xe4faecd5 ;  /* 0xe4faecd500067882 */ /* 0x000fe20000000000 */
[----:B------:R-:W-:Y:S01]  /*0460*/  UMOV UR7, 0x3f1745cd ;  /* 0x3f1745cd00077882 */ /* 0x000fe20000000000 */
[-C--:B------:R-:W-:Y:S02]  /*0470*/  DFMA R20, R12, -R6.reuse, R20 ;  /* 0x800000060c14722b */ /* 0x080fe40000000014 */
[----:B------:R-:W-:-:S03]  /*0480*/  DMUL R12, R6, R6 ;  /* 0x00000006060c7228 */ /* 0x000fc60000000000 */
[----:B------:R-:W-:Y:S01]  /*0490*/  DFMA R8, R16, R8, UR6 ;  /* 0x0000000610087e2b */ /* 0x000fe20008000008 */
[----:B------:R-:W-:Y:S01]  /*04a0*/  UMOV UR6, 0x258a578b ;  /* 0x258a578b00067882 */ /* 0x000fe20000000000 */
[----:B------:R-:W-:Y:S01]  /*04b0*/  UMOV UR7, 0x3f3c71c7 ;  /* 0x3f3c71c700077882 */ /* 0x000fe20000000000 */
[----:B------:R-:W-:-:S05]  /*04c0*/  DMUL R14, R14, R20 ;  /* 0x000000140e0e7228 */ /* 0x000fca0000000000 */
[----:B------:R-:W-:Y:S01]  /*04d0*/  DFMA R8, R16, R8, UR6 ;  /* 0x0000000610087e2b */ /* 0x000fe20008000008 */
[----:B------:R-:W-:Y:S01]  /*04e0*/  UMOV UR6, 0x9242b910 ;  /* 0x9242b91000067882 */ /* 0x000fe20000000000 */
[----:B------:R-:W-:-:S06]  /*04f0*/  UMOV UR7, 0x3f624924 ;  /* 0x3f62492400077882 */ /* 0x000fcc0000000000 */
[----:B------:R-:W-:Y:S01]  /*0500*/  DFMA R8, R16, R8, UR6 ;  /* 0x0000000610087e2b */ /* 0x000fe20008000008 */
[----:B------:R-:W-:Y:S01]  /*0510*/  UMOV UR6, 0x99999dfb ;  /* 0x99999dfb00067882 */ /* 0x000fe20000000000 */
[----:B------:R-:W-:-:S06]  /*0520*/  UMOV UR7, 0x3f899999 ;  /* 0x3f89999900077882 */ /* 0x000fcc0000000000 */
[----:B------:R-:W-:Y:S01]  /*0530*/  DFMA R18, R16, R8, UR6 ;  /* 0x0000000610127e2b */ /* 0x000fe20008000008 */
[----:B------:R-:W-:Y:S01]  /*0540*/  UMOV UR6, 0x55555555 ;  /* 0x5555555500067882 */ /* 0x000fe20000000000 */
[----:B------:R-:W-:-:S06]  /*0550*/  UMOV UR7, 0x3fb55555 ;  /* 0x3fb5555500077882 */ /* 0x000fcc0000000000 */
[----:B------:R-:W-:-:S08]  /*0560*/  DFMA R8, R16, R18, UR6 ;  /* 0x0000000610087e2b */ /* 0x000fd00008000012 */
[----:B------:R-:W-:Y:S01]  /*0570*/  DADD R24, -R8, UR6 ;  /* 0x0000000608187e29 */ /* 0x000fe20008000100 */
[----:B------:R-:W-:Y:S01]  /*0580*/  UMOV UR6, 0xb9e7b0 ;  /* 0x00b9e7b000067882 */ /* 0x000fe20000000000 */
[----:B------:R-:W-:-:S06]  /*0590*/  UMOV UR7, 0x3c46a4cb ;  /* 0x3c46a4cb00077882 */ /* 0x000fcc0000000000 */
[----:B------:R-:W-:Y:S02]  /*05a0*/  DFMA R20, R16, R18, R24 ;  /* 0x000000121014722b */ /* 0x000fe40000000018 */
[C---:B------:R-:W-:Y:S01]  /*05b0*/  DMUL R16, R6.reuse, R12 ;  /* 0x0000000c06107228 */ /* 0x040fe20000000000 */
[----:B------:R-:W-:Y:S01]  /*05c0*/  VIADD R19, R15, 0x100000 ;  /* 0x001000000f137836 */ /* 0x000fe20000000000 */
[----:B------:R-:W-:Y:S01]  /*05d0*/  DFMA R24, R6, R6, -R12 ;  /* 0x000000060618722b */ /* 0x000fe2000000080c */
[----:B------:R-:W-:-:S03]  /*05e0*/  IMAD.MOV.U32 R18, RZ, RZ, R14 ;  /* 0x000000ffff127224 */ /* 0x000fc600078e000e */
[----:B------:R-:W-:Y:S01]  /*05f0*/  DADD R20, R20, -UR6 ;  /* 0x8000000614147e29 */ /* 0x000fe20008000000 */
[----:B------:R-:W-:Y:S01]  /*0600*/  UMOV UR6, 0x80000000 ;  /* 0x8000000000067882 */ /* 0x000fe20000000000 */
[C---:B------:R-:W-:Y:S01]  /*0610*/  DFMA R26, R6.reuse, R12, -R16 ;  /* 0x0000000c061a722b */ /* 0x040fe20000000810 */
[----:B------:R-:W-:Y:S01]  /*0620*/  UMOV UR7, 0x43300000 ;  /* 0x4330000000077882 */ /* 0x000fe20000000000 */
[----:B------:R-:W-:-:S04]  /*0630*/  DFMA R24, R6, R18, R24 ;  /* 0x000000120618722b */ /* 0x000fc80000000018 */
[----:B------:R-:W-:Y:S02]  /*0640*/  DADD R18, R8, R20 ;  /* 0x0000000008127229 */ /* 0x000fe40000000014 */
[----:B------:R-:W-:-:S06]  /*0650*/  DFMA R26, R14, R12, R26 ;  /* 0x0000000c0e1a722b */ /* 0x000fcc000000001a */
[----:B------:R-:W-:Y:S02]  /*0660*/  DMUL R12, R18, R16 ;  /* 0x00000010120c7228 */ /* 0x000fe40000000000 */
[----:B------:R-:W-:Y:S02]  /*0670*/  DFMA R24, R6, R24, R26 ;  /* 0x000000180618722b */ /* 0x000fe4000000001a */
[----:B------:R-:W-:-:S04]  /*0680*/  DADD R26, R8, -R18 ;  /* 0x00000000081a7229 */ /* 0x000fc80000000812 */
[----:B------:R-:W-:-:S04]  /*0690*/  DFMA R8, R18, R16, -R12 ;  /* 0x000000101208722b */ /* 0x000fc8000000080c */
[----:B------:R-:W-:-:S04]  /*06a0*/  DADD R26, R20, R26 ;  /* 0x00000000141a7229 */ /* 0x000fc8000000001a */
[----:B------:R-:W-:-:S08]  /*06b0*/  DFMA R8, R18, R24, R8 ;  /* 0x000000181208722b */ /* 0x000fd00000000008 */
[----:B------:R-:W-:-:S08]  /*06c0*/  DFMA R26, R26, R16, R8 ;  /* 0x000000101a1a722b */ /* 0x000fd00000000008 */
[----:B------:R-:W-:-:S08]  /*06d0*/  DADD R16, R12, R26 ;  /* 0x000000000c107229 */ /* 0x000fd0000000001a */
[--C-:B------:R-:W-:Y:S02]  /*06e0*/  DADD R8, R6, R16.reuse ;  /* 0x0000000006087229 */ /* 0x100fe40000000010 */
[----:B------:R-:W-:-:S06]  /*06f0*/  DADD R12, R12, -R16 ;  /* 0x000000000c0c7229 */ /* 0x000fcc0000000810 */
[----:B------:R-:W-:Y:S02]  /*0700*/  DADD R6, R6, -R8 ;  /* 0x0000000006067229 */ /* 0x000fe40000000808 */
[----:B------:R-:W-:-:S06]  /*0710*/  DADD R12, R26, R12 ;  /* 0x000000001a0c7229 */ /* 0x000fcc000000000c */
[----:B------:R-:W-:-:S08]  /*0720*/  DADD R6, R16, R6 ;  /* 0x0000000010067229 */ /* 0x000fd00000000006 */
[----:B------:R-:W-:-:S08]  /*0730*/  DADD R6, R12, R6 ;  /* 0x000000000c067229 */ /* 0x000fd00000000006 */
[----:B------:R-:W-:Y:S02]  /*0740*/  DADD R6, R14, R6 ;  /* 0x000000000e067229 */ /* 0x000fe40000000006 */
[----:B------:R-:W-:Y:S01]  /*0750*/  DADD R14, R4, -UR6 ;  /* 0x80000006040e7e29 */ /* 0x000fe20008000000 */
[----:B------:R-:W-:Y:S01]  /*0760*/  UMOV UR6, 0xfefa39ef ;  /* 0xfefa39ef00067882 */ /* 0x000fe20000000000 */
[----:B------:R-:W-:-:S04]  /*0770*/  UMOV UR7, 0x3fe62e42 ;  /* 0x3fe62e4200077882 */ /* 0x000fc80000000000 */
[----:B------:R-:W-:-:S08]  /*0780*/  DADD R12, R8, R6 ;  /* 0x00000000080c7229 */ /* 0x000fd00000000006 */
[--C-:B------:R-:W-:Y:S02]  /*0790*/  DFMA R4, R14, UR6, R12.reuse ;  /* 0x000000060e047c2b */ /* 0x100fe4000800000c */
[----:B------:R-:W-:-:S06]  /*07a0*/  DADD R8, R8, -R12 ;  /* 0x0000000008087229 */ /* 0x000fcc000000080c */
[----:B------:R-:W-:Y:S02]  /*07b0*/  DFMA R16, R14, -UR6, R4 ;  /* 0x800000060e107c2b */ /* 0x000fe40008000004 */
[----:B------:R-:W-:-:S06]  /*07c0*/  DADD R8, R6, R8 ;  /* 0x0000000006087229 */ /* 0x000fcc0000000008 */
[----:B------:R-:W-:-:S08]  /*07d0*/  DADD R16, -R12, R16 ;  /* 0x000000000c107229 */ /* 0x000fd00000000110 */
[----:B------:R-:W-:-:S08]  /*07e0*/  DADD R8, R8, -R16 ;  /* 0x0000000008087229 */ /* 0x000fd00000000810 */
[----:B------:R-:W-:-:S08]  /*07f0*/  DFMA R8, R14, UR8, R8 ;  /* 0x000000080e087c2b */ /* 0x000fd00008000008 */
[----:B------:R-:W-:-:S08]  /*0800*/  DADD R6, R4, R8 ;  /* 0x0000000004067229 */ /* 0x000fd00000000008 */
[----:B------:R-:W-:Y:S02]  /*0810*/  DADD R12, R4, -R6 ;  /* 0x00000000040c7229 */ /* 0x000fe40000000806 */
[----:B------:R-:W-:-:S06]  /*0820*/  DMUL R4, R6, 2 ;  /* 0x4000000006047828 */ /* 0x000fcc0000000000 */
[----:B------:R-:W-:Y:S02]  /*0830*/  DADD R12, R8, R12 ;  /* 0x00000000080c7229 */ /* 0x000fe4000000000c */
[----:B------:R-:W-:Y:S01]  /*0840*/  DFMA R6, R6, 2, -R4 ;  /* 0x400000000606782b */ /* 0x000fe20000000804 */
[----:B------:R-:W-:Y:S02]  /*0850*/  IMAD.MOV.U32 R8, RZ, RZ, 0x652b82fe ;  /* 0x652b82feff087424 */ /* 0x000fe400078e00ff */
[----:B------:R-:W-:-:S05]  /*0860*/  IMAD.MOV.U32 R9, RZ, RZ, 0x3ff71547 ;  /* 0x3ff71547ff097424 */ /* 0x000fca00078e00ff */
[----:B------:R-:W-:-:S08]  /*0870*/  DFMA R12, R12, 2, R6 ;  /* 0x400000000c0c782b */ /* 0x000fd00000000006 */
[----:B------:R-:W-:-:S08]  /*0880*/  DADD R6, R4, R12 ;  /* 0x0000000004067229 */ /* 0x000fd0000000000c */
[----:B------:R-:W-:Y:S02]  /*0890*/  DFMA R8, R6, R8, 6.75539944105574400000e+15 ;  /* 0x433800000608742b */ /* 0x000fe40000000008 */
[----:B------:R-:W-:Y:S01]  /*08a0*/  FSETP.GEU.AND P0, PT, |R7|, 4.1917929649353027344, PT ;  /* 0x4086232b0700780b */ /* 0x000fe20003f0e200 */
[----:B------:R-:W-:-:S05]  /*08b0*/  DADD R4, R4, -R6 ;  /* 0x0000000004047229 */ /* 0x000fca0000000806 */
[----:B------:R-:W-:-:S03]  /*08c0*/  DADD R14, R8, -6.75539944105574400000e+15 ;  /* 0xc3380000080e7429 */ /* 0x000fc60000000000 */
[----:B------:R-:W-:-:S05]  /*08d0*/  DADD R12, R12, R4 ;  /* 0x000000000c0c7229 */ /* 0x000fca0000000004 */
[----:B------:R-:W-:Y:S01]  /*08e0*/  DFMA R16, R14, -UR6, R6 ;  /* 0x800000060e107c2b */ /* 0x000fe20008000006 */
[----:B------:R-:W-:Y:S01]  /*08f0*/  UMOV UR6, 0x3b39803f ;  /* 0x3b39803f00067882 */ /* 0x000fe20000000000 */
[----:B------:R-:W-:-:S06]  /*0900*/  UMOV UR7, 0x3c7abc9e ;  /* 0x3c7abc9e00077882 */ /* 0x000fcc0000000000 */
[----:B------:R-:W-:Y:S01]  /*0910*/  DFMA R14, R14, -UR6, R16 ;  /* 0x800000060e0e7c2b */ /* 0x000fe20008000010 */
[----:B------:R-:W-:Y:S01]  /*0920*/  UMOV UR6, 0x69ce2bdf ;  /* 0x69ce2bdf00067882 */ /* 0x000fe20000000000 */
[----:B------:R-:W-:Y:S01]  /*0930*/  IMAD.MOV.U32 R16, RZ, RZ, -0x35dec16 ;  /* 0xfca213eaff107424 */ /* 0x000fe200078e00ff */
[----:B------:R-:W-:Y:S01]  /*0940*/  MOV R17, 0x3e928af3 ;  /* 0x3e928af300117802 */ /* 0x000fe20000000f00 */
[----:B------:R-:W-:-:S05]  /*0950*/  UMOV UR7, 0x3e5ade15 ;  /* 0x3e5ade1500077882 */ /* 0x000fca0000000000 */
[----:B------:R-:W-:Y:S01]  /*0960*/  DFMA R16, R14, UR6, R16 ;  /* 0x000000060e107c2b */ /* 0x000fe20008000010 */
        /* <DEDUP_REMOVED lines=24> */
[----:B------:R-:W-:-:S08]  /*0af0*/  DFMA R16, R14, R16, 1 ;  /* 0x3ff000000e10742b */ /* 0x000fd00000000010 */
[----:B------:R-:W-:-:S10]  /*0b00*/  DFMA R14, R14, R16, 1 ;  /* 0x3ff000000e0e742b */ /* 0x000fd40000000010 */
[----:B------:R-:W-:Y:S02]  /*0b10*/  IMAD R5, R8, 0x100000, R15 ;  /* 0x0010000008057824 */ /* 0x000fe400078e020f */
[----:B------:R-:W-:Y:S01]  /*0b20*/  IMAD.MOV.U32 R4, RZ, RZ, R14 ;  /* 0x000000ffff047224 */ /* 0x000fe200078e000e */
[----:B------:R-:W-:Y:S06]  /*0b30*/  @!P0 BRA `(.L_x_114) ;  /* 0x0000000000308947 */ /* 0x000fec0003800000 */
[----:B------:R-:W-:Y:S01]  /*0b40*/  FSETP.GEU.AND P1, PT, |R7|, 4.2275390625, PT ;  /* 0x408748000700780b */ /* 0x000fe20003f2e200 */
[C---:B------:R-:W-:Y:S02]  /*0b50*/  DADD R16, R6.reuse, +INF ;  /* 0x7ff0000006107429 */ /* 0x040fe40000000000 */
[----:B------:R-:W-:-:S08]  /*0b60*/  DSETP.GEU.AND P0, PT, R6, RZ, PT ;  /* 0x000000ff0600722a */ /* 0x000fd00003f0e000 */
[----:B------:R-:W-:Y:S02]  /*0b70*/  FSEL R5, R17, RZ, P0 ;  /* 0x000000ff11057208 */ /* 0x000fe40000000000 */
[----:B------:R-:W-:-:S04]  /*0b80*/  @!P1 LEA.HI R4, R8, R8, RZ, 0x1 ;  /* 0x0000000808049211 */ /* 0x000fc800078f08ff */
[----:B------:R-:W-:Y:S02]  /*0b90*/  @!P1 SHF.R.S32.HI R7, RZ, 0x1, R4 ;  /* 0x00000001ff079819 */ /* 0x000fe40000011404 */
[----:B------:R-:W-:-:S03]  /*0ba0*/  FSEL R4, R16, RZ, P0 ;  /* 0x000000ff10047208 */ /* 0x000fc60000000000 */
[----:B------:R-:W-:Y:S02]  /*0bb0*/  @!P1 IMAD.IADD R6, R8, 0x1, -R7 ;  /* 0x0000000108069824 */ /* 0x000fe400078e0a07 */
[----:B------:R-:W-:-:S03]  /*0bc0*/  @!P1 IMAD R15, R7, 0x100000, R15 ;  /* 0x00100000070f9824 */ /* 0x000fc600078e020f */
[----:B------:R-:W-:Y:S02]  /*0bd0*/  @!P1 LEA R7, R6, 0x3ff00000, 0x14 ;  /* 0x3ff0000006079811 */ /* 0x000fe400078ea0ff */
[----:B------:R-:W-:-:S06]  /*0be0*/  @!P1 MOV R6, RZ ;  /* 0x000000ff00069202 */ /* 0x000fcc0000000f00 */
[----:B------:R-:W-:-:S11]  /*0bf0*/  @!P1 DMUL R4, R14, R6 ;  /* 0x000000060e049228 */ /* 0x000fd60000000000 */
.L_x_114:
[----:B------:R-:W-:Y:S02]  /*0c00*/  DFMA R6, R12, R4, R4 ;  /* 0x000000040c06722b */ /* 0x000fe40000000004 */
[----:B------:R-:W-:-:S08]  /*0c10*/  DSETP.NEU.AND P0, PT, |R4|, +INF , PT ;  /* 0x7ff000000400742a */ /* 0x000fd00003f0d200 */
[----:B------:R-:W-:Y:S01]  /*0c20*/  FSEL R6, R4, R6, !P0 ;  /* 0x0000000604067208 */ /* 0x000fe20004000000 */
[----:B------:R-:W-:Y:S01]  /*0c30*/  IMAD.MOV.U32 R4, RZ, RZ, R0 ;  /* 0x000000ffff047224 */ /* 0x000fe200078e0000 */
[----:B------:R-:W-:Y:S01]  /*0c40*/  FSEL R7, R5, R7, !P0 ;  /* 0x0000000705077208 */ /* 0x000fe20004000000 */
[----:B------:R-:W-:-:S04]  /*0c50*/  IMAD.MOV.U32 R5, RZ, RZ, 0x0 ;  /* 0x00000000ff057424 */ /* 0x000fc800078e00ff */
[----:B------:R-:W-:Y:S05]  /*0c60*/  RET.REL.NODEC R4 `(_Z6subAvgPiii) ;  /* 0xfffffff004e47950 */ /* 0x000fea0003c3ffff */
.L_x_115:
        /* <DEDUP_REMOVED lines=9> */
.L_x_116:


//--------------------- .nv.shared.reserved.0     --------------------------
	.section	.nv.shared.reserved.0,"aw",@nobits
	.weak		__nv_reservedSMEM_offset_0_alias
	.size		__nv_reservedSMEM_offset_0_alias, 0, 64
	.other		__nv_reservedSMEM_offset_0_alias,@"STO_CUDA_RESERVED_SHARED STV_DEFAULT"
__nv_reservedSMEM_offset_0_alias:
	.zero		0
	.zero		64


//--------------------- .nv.constant0._Z5sumUpPii --------------------------
	.section	.nv.constant0._Z5sumUpPii,"a",@progbits
	.sectionflags	@""
	.align	4
.nv.constant0._Z5sumUpPii:
	.zero		908


//--------------------- .nv.constant0._Z4sum2Pii  --------------------------
	.section	.nv.constant0._Z4sum2Pii,"a",@progbits
	.sectionflags	@""
	.align	4
.nv.constant0._Z4sum2Pii:
	.zero		908


//--------------------- .nv.constant0._Z3sumPii   --------------------------
	.section	.nv.constant0._Z3sumPii,"a",@progbits
	.sectionflags	@""
	.align	4
.nv.constant0._Z3sumPii:
	.zero		908


//--------------------- .nv.constant0._Z11minFinalizePii --------------------------
	.section	.nv.constant0._Z11minFinalizePii,"a",@progbits
	.sectionflags	@""
	.align	4
.nv.constant0._Z11minFinalizePii:
	.zero		908


//--------------------- .nv.constant0._Z3minPii   --------------------------
	.section	.nv.constant0._Z3minPii,"a",@progbits
	.sectionflags	@""
	.align	4
.nv.constant0._Z3minPii:
	.zero		908


//--------------------- .nv.constant0._Z11maxFinalizePii --------------------------
	.section	.nv.constant0._Z11maxFinalizePii,"a",@progbits
	.sectionflags	@""
	.align	4
.nv.constant0._Z11maxFinalizePii:
	.zero		908


//--------------------- .nv.constant0._Z3maxPii   --------------------------
	.section	.nv.constant0._Z3maxPii,"a",@progbits
	.sectionflags	@""
	.align	4
.nv.constant0._Z3maxPii:
	.zero		908


//--------------------- .nv.constant0._Z6subAvgPiii --------------------------
	.section	.nv.constant0._Z6subAvgPiii,"a",@progbits
	.sectionflags	@""
	.align	4
.nv.constant0._Z6subAvgPiii:
	.zero		912


//--------------------- SYMBOLS --------------------------

	.type		.nv.reservedSmem.offset0,@object
	.size		.nv.reservedSmem.offset0,0x4
